	.target	sm_90a

	.elftype	@"ET_EXEC"


//--------------------- .note.nv.tkinfo           --------------------------
	.section	.note.nv.tkinfo,"",@"SHT_NOTE"
	.sectionflags	@"SHF_NOTE_NV_TKINFO"
	.tkinfo
        /*0018*/ 	.word	0x00000002
        /*0030*/ 	.string	""
        /*0030*/ 	.string	"ptxas"
        /*0030*/ 	.string	"Cuda compilation tools, release 13.0, V13.0.88"
        /*0030*/ 	.string	"Build cuda_13.0.r13.0/compiler.36424714_0"
        /*0030*/ 	.string	"-arch sm_90a -m 64 "



//--------------------- .note.nv.cuinfo           --------------------------
	.section	.note.nv.cuinfo,"",@"SHT_NOTE"
	.sectionflags	@"SHF_NOTE_NV_CUINFO"
        /*0018*/ 	.short	0x0002
        /*001a*/ 	.short	0x005a
        /*001c*/ 	.short	0x0082
	.zero		2


//--------------------- .nv.info                  --------------------------
	.section	.nv.info,"",@"SHT_CUDA_INFO"
	.align	4


	//----- nvinfo : EIATTR_REGCOUNT
	.align		4
        /*0000*/ 	.byte	0x04, 0x2f
        /*0002*/ 	.short	(.L_15 - .L_14)
	.align		4
.L_14:
        /*0004*/ 	.word	index@(_ZN7cutlass13device_kernelINS_4gemm6kernel13GemmUniversalIN4cute5tupleIJiiiiEEENS1_10collective13CollectiveMmaINS1_34MainloopSm90TmaGmmaWarpSpecializedILi5ENS5_IJNS4_1CILi2EEESB_NSA_ILi1EEEEEENS1_35KernelTmaWarpSpecializedCooperativeEEENS5_IJNSA_ILi256EEENSA_ILi64EEESH_EEENS_6half_tENS5_IJlSC_lEEESJ_SK_NS4_8TiledMMAINS4_8MMA_AtomIJNS4_4SM904GMMA25MMA_64x64x16_F32F16F16_SSILNSO_5MajorE0ELSQ_0ELNSO_7ScaleInE1ELSR_1EEEEEENS4_6LayoutINS5_IJSB_SC_SC_EEENS5_IJSC_NSA_ILi0EEESW_EEEEENS5_IJNS4_10UnderscoreESZ_SZ_EEEEENS4_23SM90_TMA_LOAD_MULTICASTENS4_14ComposedLayoutINS4_7SwizzleILi3ELi4ELi3EEENS4_18smem_ptr_flag_bitsILi16EEENSU_INS5_IJNSA_ILi8EEESH_EEENS5_IJSH_SC_EEEEEEEvNS4_8identityES12_S1C_vS1D_EENS_8epilogue10collective6detail29Sm90TmaWarpSpecializedAdapterINS1G_15DefaultEpilogueISJ_SK_SK_NS1F_6thread17LinearCombinationISJ_Li1EffLNS1K_9ScaleType4KindE0ELNS_15FloatRoundStyleE2ESJ_EENS1_15EpilogueDefaultEEEEEvvEEEEvNT_6ParamsE)
        /*0008*/ 	.word	0x000000a8


	//----- nvinfo : EIATTR_FRAME_SIZE
	.align		4
.L_15:
        /*000c*/ 	.byte	0x04, 0x11
        /*000e*/ 	.short	(.L_17 - .L_16)
	.align		4
.L_16:
        /*0010*/ 	.word	index@(_ZN7cutlass13device_kernelINS_4gemm6kernel13GemmUniversalIN4cute5tupleIJiiiiEEENS1_10collective13CollectiveMmaINS1_34MainloopSm90TmaGmmaWarpSpecializedILi5ENS5_IJNS4_1CILi2EEESB_NSA_ILi1EEEEEENS1_35KernelTmaWarpSpecializedCooperativeEEENS5_IJNSA_ILi256EEENSA_ILi64EEESH_EEENS_6half_tENS5_IJlSC_lEEESJ_SK_NS4_8TiledMMAINS4_8MMA_AtomIJNS4_4SM904GMMA25MMA_64x64x16_F32F16F16_SSILNSO_5MajorE0ELSQ_0ELNSO_7ScaleInE1ELSR_1EEEEEENS4_6LayoutINS5_IJSB_SC_SC_EEENS5_IJSC_NSA_ILi0EEESW_EEEEENS5_IJNS4_10UnderscoreESZ_SZ_EEEEENS4_23SM90_TMA_LOAD_MULTICASTENS4_14ComposedLayoutINS4_7SwizzleILi3ELi4ELi3EEENS4_18smem_ptr_flag_bitsILi16EEENSU_INS5_IJNSA_ILi8EEESH_EEENS5_IJSH_SC_EEEEEEEvNS4_8identityES12_S1C_vS1D_EENS_8epilogue10collective6detail29Sm90TmaWarpSpecializedAdapterINS1G_15DefaultEpilogueISJ_SK_SK_NS1F_6thread17LinearCombinationISJ_Li1EffLNS1K_9ScaleType4KindE0ELNS_15FloatRoundStyleE2ESJ_EENS1_15EpilogueDefaultEEEEEvvEEEEvNT_6ParamsE)
        /*0014*/ 	.word	0x00000000


	//----- nvinfo : EIATTR_MIN_STACK_SIZE
	.align		4
.L_17:
        /*0018*/ 	.byte	0x04, 0x12
        /*001a*/ 	.short	(.L_19 - .L_18)
	.align		4
.L_18:
        /*001c*/ 	.word	index@(_ZN7cutlass13device_kernelINS_4gemm6kernel13GemmUniversalIN4cute5tupleIJiiiiEEENS1_10collective13CollectiveMmaINS1_34MainloopSm90TmaGmmaWarpSpecializedILi5ENS5_IJNS4_1CILi2EEESB_NSA_ILi1EEEEEENS1_35KernelTmaWarpSpecializedCooperativeEEENS5_IJNSA_ILi256EEENSA_ILi64EEESH_EEENS_6half_tENS5_IJlSC_lEEESJ_SK_NS4_8TiledMMAINS4_8MMA_AtomIJNS4_4SM904GMMA25MMA_64x64x16_F32F16F16_SSILNSO_5MajorE0ELSQ_0ELNSO_7ScaleInE1ELSR_1EEEEEENS4_6LayoutINS5_IJSB_SC_SC_EEENS5_IJSC_NSA_ILi0EEESW_EEEEENS5_IJNS4_10UnderscoreESZ_SZ_EEEEENS4_23SM90_TMA_LOAD_MULTICASTENS4_14ComposedLayoutINS4_7SwizzleILi3ELi4ELi3EEENS4_18smem_ptr_flag_bitsILi16EEENSU_INS5_IJNSA_ILi8EEESH_EEENS5_IJSH_SC_EEEEEEEvNS4_8identityES12_S1C_vS1D_EENS_8epilogue10collective6detail29Sm90TmaWarpSpecializedAdapterINS1G_15DefaultEpilogueISJ_SK_SK_NS1F_6thread17LinearCombinationISJ_Li1EffLNS1K_9ScaleType4KindE0ELNS_15FloatRoundStyleE2ESJ_EENS1_15EpilogueDefaultEEEEEvvEEEEvNT_6ParamsE)
        /*0020*/ 	.word	0x00000000
.L_19:


//--------------------- .nv.compat                --------------------------
	.section	.nv.compat,"",@"SHT_CUDA_COMPAT_INFO"
	.align	4
        /*0000*/ 	.byte	0x02, 0x09, 0x01, 0x00, 0x02, 0x02, 0x04, 0x00, 0x02, 0x05, 0x05, 0x00, 0x03, 0x07, 0x01, 0x01
        /*0010*/ 	.byte	0x02, 0x03, 0x01, 0x00, 0x02, 0x06, 0x01, 0x00, 0x04, 0x0b, 0x08, 0x00, 0x00, 0x00, 0x00, 0x00
        /*0020*/ 	.byte	0x00, 0x00, 0x00, 0x00


//--------------------- .nv.info._ZN7cutlass13device_kernelINS_4gemm6kernel13GemmUniversalIN4cute5tupleIJiiiiEEENS1_10collective13CollectiveMmaINS1_34MainloopSm90TmaGmmaWarpSpecializedILi5ENS5_IJNS4_1CILi2EEESB_NSA_ILi1EEEEEENS1_35KernelTmaWarpSpecializedCooperativeEEENS5_IJNSA_ILi256EEENSA_ILi64EEESH_EEENS_6half_tENS5_IJlSC_lEEESJ_SK_NS4_8TiledMMAINS4_8MMA_AtomIJNS4_4SM904GMMA25MMA_64x64x16_F32F16F16_SSILNSO_5MajorE0ELSQ_0ELNSO_7ScaleInE1ELSR_1EEEEEENS4_6LayoutINS5_IJSB_SC_SC_EEENS5_IJSC_NSA_ILi0EEESW_EEEEENS5_IJNS4_10UnderscoreESZ_SZ_EEEEENS4_23SM90_TMA_LOAD_MULTICASTENS4_14ComposedLayoutINS4_7SwizzleILi3ELi4ELi3EEENS4_18smem_ptr_flag_bitsILi16EEENSU_INS5_IJNSA_ILi8EEESH_EEENS5_IJSH_SC_EEEEEEEvNS4_8identityES12_S1C_vS1D_EENS_8epilogue10collective6detail29Sm90TmaWarpSpecializedAdapterINS1G_15DefaultEpilogueISJ_SK_SK_NS1F_6thread17LinearCombinationISJ_Li1EffLNS1K_9ScaleType4KindE0ELNS_15FloatRoundStyleE2ESJ_EENS1_15EpilogueDefaultEEEEEvvEEEEvNT_6ParamsE --------------------------
	.section	.nv.info._ZN7cutlass13device_kernelINS_4gemm6kernel13GemmUniversalIN4cute5tupleIJiiiiEEENS1_10collective13CollectiveMmaINS1_34MainloopSm90TmaGmmaWarpSpecializedILi5ENS5_IJNS4_1CILi2EEESB_NSA_ILi1EEEEEENS1_35KernelTmaWarpSpecializedCooperativeEEENS5_IJNSA_ILi256EEENSA_ILi64EEESH_EEENS_6half_tENS5_IJlSC_lEEESJ_SK_NS4_8TiledMMAINS4_8MMA_AtomIJNS4_4SM904GMMA25MMA_64x64x16_F32F16F16_SSILNSO_5MajorE0ELSQ_0ELNSO_7ScaleInE1ELSR_1EEEEEENS4_6LayoutINS5_IJSB_SC_SC_EEENS5_IJSC_NSA_ILi0EEESW_EEEEENS5_IJNS4_10UnderscoreESZ_SZ_EEEEENS4_23SM90_TMA_LOAD_MULTICASTENS4_14ComposedLayoutINS4_7SwizzleILi3ELi4ELi3EEENS4_18smem_ptr_flag_bitsILi16EEENSU_INS5_IJNSA_ILi8EEESH_EEENS5_IJSH_SC_EEEEEEEvNS4_8identityES12_S1C_vS1D_EENS_8epilogue10collective6detail29Sm90TmaWarpSpecializedAdapterINS1G_15DefaultEpilogueISJ_SK_SK_NS1F_6thread17LinearCombinationISJ_Li1EffLNS1K_9ScaleType4KindE0ELNS_15FloatRoundStyleE2ESJ_EENS1_15EpilogueDefaultEEEEEvvEEEEvNT_6ParamsE,"",@"SHT_CUDA_INFO"
	.sectionflags	@""
	.align	4


	//----- nvinfo : EIATTR_CUDA_API_VERSION
	.align		4
        /*0000*/ 	.byte	0x04, 0x37
        /*0002*/ 	.short	(.L_21 - .L_20)
.L_20:
        /*0004*/ 	.word	0x00000082


	//----- nvinfo : EIATTR_KPARAM_INFO
	.align		4
.L_21:
        /*0008*/ 	.byte	0x04, 0x17
        /*000a*/ 	.short	(.L_23 - .L_22)
.L_22:
        /*000c*/ 	.word	0x00000000
        /*0010*/ 	.short	0x0000
        /*0012*/ 	.short	0x0070
        /*0014*/ 	.byte	0x00, 0xf0, 0x01, 0x10


	//----- nvinfo : EIATTR_SPARSE_MMA_MASK
	.align		4
.L_23:
        /*0018*/ 	.byte	0x03, 0x50
        /*001a*/ 	.short	0x0000


	//----- nvinfo : EIATTR_MAXREG_COUNT
	.align		4
        /*001c*/ 	.byte	0x03, 0x1b
        /*001e*/ 	.short	0x00a8


	//----- nvinfo : EIATTR_NUM_BARRIERS
	.align		4
        /*0020*/ 	.byte	0x02, 0x4c
        /*0022*/ 	.byte	0x01
	.zero		1


	//----- nvinfo : EIATTR_EXTERNS
	.align		4
        /*0024*/ 	.byte	0x04, 0x0f
        /*0026*/ 	.short	(.L_25 - .L_24)


	//   ....[0]....
	.align		4
.L_24:
        /*0028*/ 	.word	index@(__assertfail)


	//----- nvinfo : EIATTR_MERCURY_ISA_VERSION
	.align		4
.L_25:
        /*002c*/ 	.byte	0x03, 0x5f
        /*002e*/ 	.short	0x0101


	//----- nvinfo : EIATTR_INT_WARP_WIDE_INSTR_OFFSETS
	.align		4
        /*0030*/ 	.byte	0x04, 0x31
        /*0032*/ 	.short	(.L_27 - .L_26)


	//   ....[0]....
.L_26:
        /*0034*/ 	.word	0x000004a0


	//   ....[1]....
        /*0038*/ 	.word	0x000004d0


	//   ....[2]....
        /*003c*/ 	.word	0x00000690


	//----- nvinfo : EIATTR_COOP_GROUP_MASK_REGIDS
	.align		4
.L_27:
        /*0040*/ 	.byte	0x04, 0x29
        /*0042*/ 	.short	(.L_29 - .L_28)


	//   ....[0]....
.L_28:
        /*0044*/ 	.word	0xffffffff


	//   ....[1]....
        /*0048*/ 	.word	0xffffffff


	//   ....[2]....
        /*004c*/ 	.word	0xffffffff


	//   ....[3]....
        /*0050*/ 	.word	0xffffffff


	//   ....[4]....
        /*0054*/ 	.word	0xffffffff


	//   ....[5]....
        /*0058*/ 	.word	0xffffffff


	//----- nvinfo : EIATTR_COOP_GROUP_INSTR_OFFSETS
	.align		4
.L_29:
        /*005c*/ 	.byte	0x04, 0x28
        /*005e*/ 	.short	(.L_31 - .L_30)


	//   ....[0]....
.L_30:
        /*0060*/ 	.word	0x00000060


	//   ....[1]....
        /*0064*/ 	.word	0x00000070


	//   ....[2]....
        /*0068*/ 	.word	0x00000130


	//   ....[3]....
        /*006c*/ 	.word	0x000002f0


	//   ....[4]....
        /*0070*/ 	.word	0x00000810


	//   ....[5]....
        /*0074*/ 	.word	0x00001260


	//----- nvinfo : EIATTR_REG_RECONFIG
	.align		4
.L_31:
        /*0078*/ 	.byte	0x01, 0x54
	.zero		2


	//----- nvinfo : EIATTR_SYSCALL_OFFSETS
	.align		4
        /*007c*/ 	.byte	0x04, 0x46
        /*007e*/ 	.short	(.L_33 - .L_32)


	//   ....[0]....
.L_32:
        /*0080*/ 	.word	0x00001420


	//----- nvinfo : EIATTR_MBARRIER_INSTR_OFFSETS
	.align		4
.L_33:
        /*0084*/ 	.byte	0x04, 0x39
        /*0086*/ 	.short	(.L_35 - .L_34)


	//   ....[0]....
.L_34:
        /*0088*/ 	.word	0x00000230
        /*008c*/ 	.word	0x000000ff
        /*0090*/ 	.word	0x00000000
        /*0094*/ 	.short	0x0100
        /*0096*/ 	.byte	0x08
	.zero		1


	//   ....[1]....
        /*0098*/ 	.word	0x00000240
        /*009c*/ 	.word	0x000000ff
        /*00a0*/ 	.word	0x00000028
        /*00a4*/ 	.short	0x0100
        /*00a6*/ 	.byte	0x08
	.zero		1


	//   ....[2]....
        /*00a8*/ 	.word	0x00000250
        /*00ac*/ 	.word	0x000000ff
        /*00b0*/ 	.word	0x00000008
        /*00b4*/ 	.short	0x0100
        /*00b6*/ 	.byte	0x08
	.zero		1


	//   ....[3]....
        /*00b8*/ 	.word	0x00000260
        /*00bc*/ 	.word	0x000000ff
        /*00c0*/ 	.word	0x00000030
        /*00c4*/ 	.short	0x0100
        /*00c6*/ 	.byte	0x08
	.zero		1


	//   ....[4]....
        /*00c8*/ 	.word	0x00000270
        /*00cc*/ 	.word	0x000000ff
        /*00d0*/ 	.word	0x00000010
        /*00d4*/ 	.short	0x0100
        /*00d6*/ 	.byte	0x08
	.zero		1


	//   ....[5]....
        /*00d8*/ 	.word	0x00000280
        /*00dc*/ 	.word	0x000000ff
        /*00e0*/ 	.word	0x00000038
        /*00e4*/ 	.short	0x0100
        /*00e6*/ 	.byte	0x08
	.zero		1


	//   ....[6]....
        /*00e8*/ 	.word	0x00000290
        /*00ec*/ 	.word	0x000000ff
        /*00f0*/ 	.word	0x00000018
        /*00f4*/ 	.short	0x0100
        /*00f6*/ 	.byte	0x08
	.zero		1


	//   ....[7]....
        /*00f8*/ 	.word	0x000002a0
        /*00fc*/ 	.word	0x000000ff
        /*0100*/ 	.word	0x00000040
        /*0104*/ 	.short	0x0100
        /*0106*/ 	.byte	0x08
	.zero		1


	//   ....[8]....
        /*0108*/ 	.word	0x000002b0
        /*010c*/ 	.word	0x000000ff
        /*0110*/ 	.word	0x00000020
        /*0114*/ 	.short	0x0100
        /*0116*/ 	.byte	0x08
	.zero		1


	//   ....[9]....
        /*0118*/ 	.word	0x000002c0
        /*011c*/ 	.word	0x000000ff
        /*0120*/ 	.word	0x00000048
        /*0124*/ 	.short	0x0100
        /*0126*/ 	.byte	0x08
	.zero		1


	//   ....[10]....
        /*0128*/ 	.word	0x00000710
        /*012c*/ 	.word	0x000000ff
        /*0130*/ 	.word	0x00000060
        /*0134*/ 	.short	0x0100
        /*0136*/ 	.byte	0x06
	.zero		1


	//   ....[11]....
        /*0138*/ 	.word	0x000007a0
        /*013c*/ 	.word	0x000000ff
        /*0140*/ 	.word	0x00000068
        /*0144*/ 	.short	0x0100
        /*0146*/ 	.byte	0x06
	.zero		1


	//   ....[12]....
        /*0148*/ 	.word	0x000014e0
        /*014c*/ 	.word	0x00000003
        /*0150*/ 	.word	0x00000000
        /*0154*/ 	.short	0x010a
        /*0156*/ 	.byte	0x3f
	.zero		1


	//   ....[13]....
        /*0158*/ 	.word	0x00001520
        /*015c*/ 	.word	0x00000003
        /*0160*/ 	.word	0x00000000
        /*0164*/ 	.short	0x010a
        /*0166*/ 	.byte	0x3f
	.zero		1


	//   ....[14]....
        /*0168*/ 	.word	0x00001a70
        /*016c*/ 	.word	0x00000005
        /*0170*/ 	.word	0x00000000
        /*0174*/ 	.short	0x010a
        /*0176*/ 	.byte	0x3f
	.zero		1


	//   ....[15]....
        /*0178*/ 	.word	0x00001ab0
        /*017c*/ 	.word	0x00000005
        /*0180*/ 	.word	0x00000000
        /*0184*/ 	.short	0x010a
        /*0186*/ 	.byte	0x3f
	.zero		1


	//   ....[16]....
        /*0188*/ 	.word	0x00001e90
        /*018c*/ 	.word	0x00000005
        /*0190*/ 	.word	0x00000000
        /*0194*/ 	.short	0x0101
        /*0196*/ 	.byte	0x3f
	.zero		1


	//   ....[17]....
        /*0198*/ 	.word	0x000020b0
        /*019c*/ 	.word	0x00000003
        /*01a0*/ 	.word	0x00000000
        /*01a4*/ 	.short	0x0101
        /*01a6*/ 	.byte	0x3f
	.zero		1


	//   ....[18]....
        /*01a8*/ 	.word	0x000081e0
        /*01ac*/ 	.word	0x0000000e
        /*01b0*/ 	.word	0x00000028
        /*01b4*/ 	.short	0x010a
        /*01b6*/ 	.byte	0x3f
	.zero		1


	//   ....[19]....
        /*01b8*/ 	.word	0x00008590
        /*01bc*/ 	.word	0x00000006
        /*01c0*/ 	.word	0x00000068
        /*01c4*/ 	.short	0x0101
        /*01c6*/ 	.byte	0x3f
	.zero		1


	//   ....[20]....
        /*01c8*/ 	.word	0x00008cc0
        /*01cc*/ 	.word	0x00000007
        /*01d0*/ 	.word	0x00000000
        /*01d4*/ 	.short	0x010a
        /*01d6*/ 	.byte	0x3f
	.zero		1


	//   ....[21]....
        /*01d8*/ 	.word	0x00008d40
        /*01dc*/ 	.word	0x00000009
        /*01e0*/ 	.word	0x00000000
        /*01e4*/ 	.short	0x010a
        /*01e6*/ 	.byte	0x3f
	.zero		1


	//   ....[22]....
        /*01e8*/ 	.word	0x00008dd0
        /*01ec*/ 	.word	0x00000006
        /*01f0*/ 	.word	0x00000000
        /*01f4*/ 	.short	0x010a
        /*01f6*/ 	.byte	0x3f
	.zero		1


	//   ....[23]....
        /*01f8*/ 	.word	0x00008e60
        /*01fc*/ 	.word	0x00000009
        /*0200*/ 	.word	0x00000000
        /*0204*/ 	.short	0x010a
        /*0206*/ 	.byte	0x3f
	.zero		1


	//   ....[24]....
        /*0208*/ 	.word	0x00008ef0
        /*020c*/ 	.word	0x00000003
        /*0210*/ 	.word	0x00000000
        /*0214*/ 	.short	0x010a
        /*0216*/ 	.byte	0x3f
	.zero		1


	//   ....[25]....
        /*0218*/ 	.word	0x00008f50
        /*021c*/ 	.word	0x00000003
        /*0220*/ 	.word	0x00000000
        /*0224*/ 	.short	0x010a
        /*0226*/ 	.byte	0x3f
	.zero		1


	//   ....[26]....
        /*0228*/ 	.word	0x00008fa0
        /*022c*/ 	.word	0x00000005
        /*0230*/ 	.word	0x00000000
        /*0234*/ 	.short	0x010a
        /*0236*/ 	.byte	0x3f
	.zero		1


	//   ....[27]....
        /*0238*/ 	.word	0x00009070
        /*023c*/ 	.word	0x0000000e
        /*0240*/ 	.word	0x00000028
        /*0244*/ 	.short	0x010a
        /*0246*/ 	.byte	0x3f
	.zero		1


	//   ....[28]....
        /*0248*/ 	.word	0x00009140
        /*024c*/ 	.word	0x00000007
        /*0250*/ 	.word	0x00000000
        /*0254*/ 	.short	0x010a
        /*0256*/ 	.byte	0x3f
	.zero		1


	//   ....[29]....
        /*0258*/ 	.word	0x00009190
        /*025c*/ 	.word	0x00000009
        /*0260*/ 	.word	0x00000000
        /*0264*/ 	.short	0x010a
        /*0266*/ 	.byte	0x3f
	.zero		1


	//   ....[30]....
        /*0268*/ 	.word	0x000091e0
        /*026c*/ 	.word	0x00000006
        /*0270*/ 	.word	0x00000000
        /*0274*/ 	.short	0x010a
        /*0276*/ 	.byte	0x3f
	.zero		1


	//   ....[31]....
        /*0278*/ 	.word	0x00009230
        /*027c*/ 	.word	0x00000009
        /*0280*/ 	.word	0x00000000
        /*0284*/ 	.short	0x010a
        /*0286*/ 	.byte	0x3f
	.zero		1


	//----- nvinfo : EIATTR_NUM_MBARRIERS
	.align		4
.L_35:
        /*0288*/ 	.byte	0x03, 0x38
        /*028a*/ 	.short	0x000c


	//----- nvinfo : EIATTR_EXIT_INSTR_OFFSETS
	.align		4
        /*028c*/ 	.byte	0x04, 0x1c
        /*028e*/ 	.short	(.L_37 - .L_36)


	//   ....[0]....
.L_36:
        /*0290*/ 	.word	0x00000980


	//   ....[1]....
        /*0294*/ 	.word	0x00001190


	//   ....[2]....
        /*0298*/ 	.word	0x00007820


	//   ....[3]....
        /*029c*/ 	.word	0x00007d80


	//   ....[4]....
        /*02a0*/ 	.word	0x00008f40


	//----- nvinfo : EIATTR_MAX_THREADS
	.align		4
.L_37:
        /*02a4*/ 	.byte	0x04, 0x05
        /*02a6*/ 	.short	(.L_39 - .L_38)
.L_38:
        /*02a8*/ 	.word	0x00000180
        /*02ac*/ 	.word	0x00000001
        /*02b0*/ 	.word	0x00000001


	//----- nvinfo : EIATTR_CRS_STACK_SIZE
	.align		4
.L_39:
        /*02b4*/ 	.byte	0x04, 0x1e
        /*02b6*/ 	.short	(.L_41 - .L_40)
.L_40:
        /*02b8*/ 	.word	0x00000000


	//----- nvinfo : EIATTR_CBANK_PARAM_SIZE
	.align		4
.L_41:
        /*02bc*/ 	.byte	0x03, 0x19
        /*02be*/ 	.short	0x0470


	//----- nvinfo : EIATTR_PARAM_CBANK
	.align		4
        /*02c0*/ 	.byte	0x04, 0x0a
        /*02c2*/ 	.short	(.L_43 - .L_42)
	.align		4
.L_42:
        /*02c4*/ 	.word	index@(.nv.constant0._ZN7cutlass13device_kernelINS_4gemm6kernel13GemmUniversalIN4cute5tupleIJiiiiEEENS1_10collective13CollectiveMmaINS1_34MainloopSm90TmaGmmaWarpSpecializedILi5ENS5_IJNS4_1CILi2EEESB_NSA_ILi1EEEEEENS1_35KernelTmaWarpSpecializedCooperativeEEENS5_IJNSA_ILi256EEENSA_ILi64EEESH_EEENS_6half_tENS5_IJlSC_lEEESJ_SK_NS4_8TiledMMAINS4_8MMA_AtomIJNS4_4SM904GMMA25MMA_64x64x16_F32F16F16_SSILNSO_5MajorE0ELSQ_0ELNSO_7ScaleInE1ELSR_1EEEEEENS4_6LayoutINS5_IJSB_SC_SC_EEENS5_IJSC_NSA_ILi0EEESW_EEEEENS5_IJNS4_10UnderscoreESZ_SZ_EEEEENS4_23SM90_TMA_LOAD_MULTICASTENS4_14ComposedLayoutINS4_7SwizzleILi3ELi4ELi3EEENS4_18smem_ptr_flag_bitsILi16EEENSU_INS5_IJNSA_ILi8EEESH_EEENS5_IJSH_SC_EEEEEEEvNS4_8identityES12_S1C_vS1D_EENS_8epilogue10collective6detail29Sm90TmaWarpSpecializedAdapterINS1G_15DefaultEpilogueISJ_SK_SK_NS1F_6thread17LinearCombinationISJ_Li1EffLNS1K_9ScaleType4KindE0ELNS_15FloatRoundStyleE2ESJ_EENS1_15EpilogueDefaultEEEEEvvEEEEvNT_6ParamsE)
        /*02c8*/ 	.short	0x0210
        /*02ca*/ 	.short	0x0470


	//----- nvinfo : EIATTR_SW_WAR
	.align		4
.L_43:
        /*02cc*/ 	.byte	0x04, 0x36
        /*02ce*/ 	.short	(.L_45 - .L_44)
.L_44:
        /*02d0*/ 	.word	0x00000008
.L_45:


//--------------------- .nv.callgraph             --------------------------
	.section	.nv.callgraph,"",@"SHT_CUDA_CALLGRAPH"
	.align	4
	.sectionentsize	8
	.align		4
        /*0000*/ 	.word	0x00000000
	.align		4
        /*0004*/ 	.word	0xffffffff
	.align		4
        /*0008*/ 	.word	index@(_ZN7cutlass13device_kernelINS_4gemm6kernel13GemmUniversalIN4cute5tupleIJiiiiEEENS1_10collective13CollectiveMmaINS1_34MainloopSm90TmaGmmaWarpSpecializedILi5ENS5_IJNS4_1CILi2EEESB_NSA_ILi1EEEEEENS1_35KernelTmaWarpSpecializedCooperativeEEENS5_IJNSA_ILi256EEENSA_ILi64EEESH_EEENS_6half_tENS5_IJlSC_lEEESJ_SK_NS4_8TiledMMAINS4_8MMA_AtomIJNS4_4SM904GMMA25MMA_64x64x16_F32F16F16_SSILNSO_5MajorE0ELSQ_0ELNSO_7ScaleInE1ELSR_1EEEEEENS4_6LayoutINS5_IJSB_SC_SC_EEENS5_IJSC_NSA_ILi0EEESW_EEEEENS5_IJNS4_10UnderscoreESZ_SZ_EEEEENS4_23SM90_TMA_LOAD_MULTICASTENS4_14ComposedLayoutINS4_7SwizzleILi3ELi4ELi3EEENS4_18smem_ptr_flag_bitsILi16EEENSU_INS5_IJNSA_ILi8EEESH_EEENS5_IJSH_SC_EEEEEEEvNS4_8identityES12_S1C_vS1D_EENS_8epilogue10collective6detail29Sm90TmaWarpSpecializedAdapterINS1G_15DefaultEpilogueISJ_SK_SK_NS1F_6thread17LinearCombinationISJ_Li1EffLNS1K_9ScaleType4KindE0ELNS_15FloatRoundStyleE2ESJ_EENS1_15EpilogueDefaultEEEEEvvEEEEvNT_6ParamsE)
	.align		4
        /*000c*/ 	.word	index@(__assertfail)
	.align		4
        /*0010*/ 	.word	0x00000000
	.align		4
        /*0014*/ 	.word	0xfffffffe
	.align		4
        /*0018*/ 	.word	0x00000000
	.align		4
        /*001c*/ 	.word	0xfffffffd
	.align		4
        /*0020*/ 	.word	0x00000000
	.align		4
        /*0024*/ 	.word	0xfffffffc


//--------------------- .nv.constant4             --------------------------
	.section	.nv.constant4,"a",@progbits
	.align	8
	.align		8
.nv.constant4:
        /*0000*/ 	.dword	__assertfail
	.align		8
        /*0008*/ 	.dword	__unnamed_1
	.align		8
        /*0010*/ 	.dword	_ZN40_INTERNAL_043c9b2a_4_k_cu_212c2a46_332254cuda3std3__45__cpo5beginE
	.align		8
        /*0018*/ 	.dword	_ZN40_INTERNAL_043c9b2a_4_k_cu_212c2a46_332254cuda3std3__45__cpo3endE
	.align		8
        /*0020*/ 	.dword	_ZN40_INTERNAL_043c9b2a_4_k_cu_212c2a46_332254cuda3std3__45__cpo6cbeginE
	.align		8
        /*0028*/ 	.dword	_ZN40_INTERNAL_043c9b2a_4_k_cu_212c2a46_332254cuda3std3__45__cpo4cendE
	.align		8
        /*0030*/ 	.dword	_ZN40_INTERNAL_043c9b2a_4_k_cu_212c2a46_332254cuda3std3__442_GLOBAL__N__043c9b2a_4_k_cu_212c2a46_332256ignoreE
	.align		8
        /*0038*/ 	.dword	_ZN40_INTERNAL_043c9b2a_4_k_cu_212c2a46_332254cuda3std3__419piecewise_constructE
	.align		8
        /*0040*/ 	.dword	_ZN40_INTERNAL_043c9b2a_4_k_cu_212c2a46_332254cuda3std3__48in_placeE
	.align		8
        /*0048*/ 	.dword	_ZN40_INTERNAL_043c9b2a_4_k_cu_212c2a46_332254cuda3std6ranges3__45__cpo4swapE
	.align		8
        /*0050*/ 	.dword	_ZN40_INTERNAL_043c9b2a_4_k_cu_212c2a46_332254cuda3std6ranges3__45__cpo9iter_moveE
	.align		8
        /*0058*/ 	.dword	_ZN40_INTERNAL_043c9b2a_4_k_cu_212c2a46_332254cute7productE
	.align		8
        /*0060*/ 	.dword	_ZN40_INTERNAL_043c9b2a_4_k_cu_212c2a46_332254cute1_E
	.align		8
        /*0068*/ 	.dword	$str$22
	.align		8
        /*0070*/ 	.dword	$str$23


//--------------------- .text._ZN7cutlass13device_kernelINS_4gemm6kernel13GemmUniversalIN4cute5tupleIJiiiiEEENS1_10collective13CollectiveMmaINS1_34MainloopSm90TmaGmmaWarpSpecializedILi5ENS5_IJNS4_1CILi2EEESB_NSA_ILi1EEEEEENS1_35KernelTmaWarpSpecializedCooperativeEEENS5_IJNSA_ILi256EEENSA_ILi64EEESH_EEENS_6half_tENS5_IJlSC_lEEESJ_SK_NS4_8TiledMMAINS4_8MMA_AtomIJNS4_4SM904GMMA25MMA_64x64x16_F32F16F16_SSILNSO_5MajorE0ELSQ_0ELNSO_7ScaleInE1ELSR_1EEEEEENS4_6LayoutINS5_IJSB_SC_SC_EEENS5_IJSC_NSA_ILi0EEESW_EEEEENS5_IJNS4_10UnderscoreESZ_SZ_EEEEENS4_23SM90_TMA_LOAD_MULTICASTENS4_14ComposedLayoutINS4_7SwizzleILi3ELi4ELi3EEENS4_18smem_ptr_flag_bitsILi16EEENSU_INS5_IJNSA_ILi8EEESH_EEENS5_IJSH_SC_EEEEEEEvNS4_8identityES12_S1C_vS1D_EENS_8epilogue10collective6detail29Sm90TmaWarpSpecializedAdapterINS1G_15DefaultEpilogueISJ_SK_SK_NS1F_6thread17LinearCombinationISJ_Li1EffLNS1K_9ScaleType4KindE0ELNS_15FloatRoundStyleE2ESJ_EENS1_15EpilogueDefaultEEEEEvvEEEEvNT_6ParamsE --------------------------
	.section	.text._ZN7cutlass13device_kernelINS_4gemm6kernel13GemmUniversalIN4cute5tupleIJiiiiEEENS1_10collective13CollectiveMmaINS1_34MainloopSm90TmaGmmaWarpSpecializedILi5ENS5_IJNS4_1CILi2EEESB_NSA_ILi1EEEEEENS1_35KernelTmaWarpSpecializedCooperativeEEENS5_IJNSA_ILi256EEENSA_ILi64EEESH_EEENS_6half_tENS5_IJlSC_lEEESJ_SK_NS4_8TiledMMAINS4_8MMA_AtomIJNS4_4SM904GMMA25MMA_64x64x16_F32F16F16_SSILNSO_5MajorE0ELSQ_0ELNSO_7ScaleInE1ELSR_1EEEEEENS4_6LayoutINS5_IJSB_SC_SC_EEENS5_IJSC_NSA_ILi0EEESW_EEEEENS5_IJNS4_10UnderscoreESZ_SZ_EEEEENS4_23SM90_TMA_LOAD_MULTICASTENS4_14ComposedLayoutINS4_7SwizzleILi3ELi4ELi3EEENS4_18smem_ptr_flag_bitsILi16EEENSU_INS5_IJNSA_ILi8EEESH_EEENS5_IJSH_SC_EEEEEEEvNS4_8identityES12_S1C_vS1D_EENS_8epilogue10collective6detail29Sm90TmaWarpSpecializedAdapterINS1G_15DefaultEpilogueISJ_SK_SK_NS1F_6thread17LinearCombinationISJ_Li1EffLNS1K_9ScaleType4KindE0ELNS_15FloatRoundStyleE2ESJ_EENS1_15EpilogueDefaultEEEEEvvEEEEvNT_6ParamsE,"ax",@progbits
	.align	128
.text._ZN7cutlass13device_kernelINS_4gemm6kernel13GemmUniversalIN4cute5tupleIJiiiiEEENS1_10collective13CollectiveMmaINS1_34MainloopSm90TmaGmmaWarpSpecializedILi5ENS5_IJNS4_1CILi2EEESB_NSA_ILi1EEEEEENS1_35KernelTmaWarpSpecializedCooperativeEEENS5_IJNSA_ILi256EEENSA_ILi64EEESH_EEENS_6half_tENS5_IJlSC_lEEESJ_SK_NS4_8TiledMMAINS4_8MMA_AtomIJNS4_4SM904GMMA25MMA_64x64x16_F32F16F16_SSILNSO_5MajorE0ELSQ_0ELNSO_7ScaleInE1ELSR_1EEEEEENS4_6LayoutINS5_IJSB_SC_SC_EEENS5_IJSC_NSA_ILi0EEESW_EEEEENS5_IJNS4_10UnderscoreESZ_SZ_EEEEENS4_23SM90_TMA_LOAD_MULTICASTENS4_14ComposedLayoutINS4_7SwizzleILi3ELi4ELi3EEENS4_18smem_ptr_flag_bitsILi16EEENSU_INS5_IJNSA_ILi8EEESH_EEENS5_IJSH_SC_EEEEEEEvNS4_8identityES12_S1C_vS1D_EENS_8epilogue10collective6detail29Sm90TmaWarpSpecializedAdapterINS1G_15DefaultEpilogueISJ_SK_SK_NS1F_6thread17LinearCombinationISJ_Li1EffLNS1K_9ScaleType4KindE0ELNS_15FloatRoundStyleE2ESJ_EENS1_15EpilogueDefaultEEEEEvvEEEEvNT_6ParamsE:
        .type           _ZN7cutlass13device_kernelINS_4gemm6kernel13GemmUniversalIN4cute5tupleIJiiiiEEENS1_10collective13CollectiveMmaINS1_34MainloopSm90TmaGmmaWarpSpecializedILi5ENS5_IJNS4_1CILi2EEESB_NSA_ILi1EEEEEENS1_35KernelTmaWarpSpecializedCooperativeEEENS5_IJNSA_ILi256EEENSA_ILi64EEESH_EEENS_6half_tENS5_IJlSC_lEEESJ_SK_NS4_8TiledMMAINS4_8MMA_AtomIJNS4_4SM904GMMA25MMA_64x64x16_F32F16F16_SSILNSO_5MajorE0ELSQ_0ELNSO_7ScaleInE1ELSR_1EEEEEENS4_6LayoutINS5_IJSB_SC_SC_EEENS5_IJSC_NSA_ILi0EEESW_EEEEENS5_IJNS4_10UnderscoreESZ_SZ_EEEEENS4_23SM90_TMA_LOAD_MULTICASTENS4_14ComposedLayoutINS4_7SwizzleILi3ELi4ELi3EEENS4_18smem_ptr_flag_bitsILi16EEENSU_INS5_IJNSA_ILi8EEESH_EEENS5_IJSH_SC_EEEEEEEvNS4_8identityES12_S1C_vS1D_EENS_8epilogue10collective6detail29Sm90TmaWarpSpecializedAdapterINS1G_15DefaultEpilogueISJ_SK_SK_NS1F_6thread17LinearCombinationISJ_Li1EffLNS1K_9ScaleType4KindE0ELNS_15FloatRoundStyleE2ESJ_EENS1_15EpilogueDefaultEEEEEvvEEEEvNT_6ParamsE,@function
        .size           _ZN7cutlass13device_kernelINS_4gemm6kernel13GemmUniversalIN4cute5tupleIJiiiiEEENS1_10collective13CollectiveMmaINS1_34MainloopSm90TmaGmmaWarpSpecializedILi5ENS5_IJNS4_1CILi2EEESB_NSA_ILi1EEEEEENS1_35KernelTmaWarpSpecializedCooperativeEEENS5_IJNSA_ILi256EEENSA_ILi64EEESH_EEENS_6half_tENS5_IJlSC_lEEESJ_SK_NS4_8TiledMMAINS4_8MMA_AtomIJNS4_4SM904GMMA25MMA_64x64x16_F32F16F16_SSILNSO_5MajorE0ELSQ_0ELNSO_7ScaleInE1ELSR_1EEEEEENS4_6LayoutINS5_IJSB_SC_SC_EEENS5_IJSC_NSA_ILi0EEESW_EEEEENS5_IJNS4_10UnderscoreESZ_SZ_EEEEENS4_23SM90_TMA_LOAD_MULTICASTENS4_14ComposedLayoutINS4_7SwizzleILi3ELi4ELi3EEENS4_18smem_ptr_flag_bitsILi16EEENSU_INS5_IJNSA_ILi8EEESH_EEENS5_IJSH_SC_EEEEEEEvNS4_8identityES12_S1C_vS1D_EENS_8epilogue10collective6detail29Sm90TmaWarpSpecializedAdapterINS1G_15DefaultEpilogueISJ_SK_SK_NS1F_6thread17LinearCombinationISJ_Li1EffLNS1K_9ScaleType4KindE0ELNS_15FloatRoundStyleE2ESJ_EENS1_15EpilogueDefaultEEEEEvvEEEEvNT_6ParamsE,(.L_x_199 - _ZN7cutlass13device_kernelINS_4gemm6kernel13GemmUniversalIN4cute5tupleIJiiiiEEENS1_10collective13CollectiveMmaINS1_34MainloopSm90TmaGmmaWarpSpecializedILi5ENS5_IJNS4_1CILi2EEESB_NSA_ILi1EEEEEENS1_35KernelTmaWarpSpecializedCooperativeEEENS5_IJNSA_ILi256EEENSA_ILi64EEESH_EEENS_6half_tENS5_IJlSC_lEEESJ_SK_NS4_8TiledMMAINS4_8MMA_AtomIJNS4_4SM904GMMA25MMA_64x64x16_F32F16F16_SSILNSO_5MajorE0ELSQ_0ELNSO_7ScaleInE1ELSR_1EEEEEENS4_6LayoutINS5_IJSB_SC_SC_EEENS5_IJSC_NSA_ILi0EEESW_EEEEENS5_IJNS4_10UnderscoreESZ_SZ_EEEEENS4_23SM90_TMA_LOAD_MULTICASTENS4_14ComposedLayoutINS4_7SwizzleILi3ELi4ELi3EEENS4_18smem_ptr_flag_bitsILi16EEENSU_INS5_IJNSA_ILi8EEESH_EEENS5_IJSH_SC_EEEEEEEvNS4_8identityES12_S1C_vS1D_EENS_8epilogue10collective6detail29Sm90TmaWarpSpecializedAdapterINS1G_15DefaultEpilogueISJ_SK_SK_NS1F_6thread17LinearCombinationISJ_Li1EffLNS1K_9ScaleType4KindE0ELNS_15FloatRoundStyleE2ESJ_EENS1_15EpilogueDefaultEEEEEvvEEEEvNT_6ParamsE)
        .other          _ZN7cutlass13device_kernelINS_4gemm6kernel13GemmUniversalIN4cute5tupleIJiiiiEEENS1_10collective13CollectiveMmaINS1_34MainloopSm90TmaGmmaWarpSpecializedILi5ENS5_IJNS4_1CILi2EEESB_NSA_ILi1EEEEEENS1_35KernelTmaWarpSpecializedCooperativeEEENS5_IJNSA_ILi256EEENSA_ILi64EEESH_EEENS_6half_tENS5_IJlSC_lEEESJ_SK_NS4_8TiledMMAINS4_8MMA_AtomIJNS4_4SM904GMMA25MMA_64x64x16_F32F16F16_SSILNSO_5MajorE0ELSQ_0ELNSO_7ScaleInE1ELSR_1EEEEEENS4_6LayoutINS5_IJSB_SC_SC_EEENS5_IJSC_NSA_ILi0EEESW_EEEEENS5_IJNS4_10UnderscoreESZ_SZ_EEEEENS4_23SM90_TMA_LOAD_MULTICASTENS4_14ComposedLayoutINS4_7SwizzleILi3ELi4ELi3EEENS4_18smem_ptr_flag_bitsILi16EEENSU_INS5_IJNSA_ILi8EEESH_EEENS5_IJSH_SC_EEEEEEEvNS4_8identityES12_S1C_vS1D_EENS_8epilogue10collective6detail29Sm90TmaWarpSpecializedAdapterINS1G_15DefaultEpilogueISJ_SK_SK_NS1F_6thread17LinearCombinationISJ_Li1EffLNS1K_9ScaleType4KindE0ELNS_15FloatRoundStyleE2ESJ_EENS1_15EpilogueDefaultEEEEEvvEEEEvNT_6ParamsE,@"STO_CUDA_ENTRY STV_DEFAULT"
_ZN7cutlass13device_kernelINS_4gemm6kernel13GemmUniversalIN4cute5tupleIJiiiiEEENS1_10collective13CollectiveMmaINS1_34MainloopSm90TmaGmmaWarpSpecializedILi5ENS5_IJNS4_1CILi2EEESB_NSA_ILi1EEEEEENS1_35KernelTmaWarpSpecializedCooperativeEEENS5_IJNSA_ILi256EEENSA_ILi64EEESH_EEENS_6half_tENS5_IJlSC_lEEESJ_SK_NS4_8TiledMMAINS4_8MMA_AtomIJNS4_4SM904GMMA25MMA_64x64x16_F32F16F16_SSILNSO_5MajorE0ELSQ_0ELNSO_7ScaleInE1ELSR_1EEEEEENS4_6LayoutINS5_IJSB_SC_SC_EEENS5_IJSC_NSA_ILi0EEESW_EEEEENS5_IJNS4_10UnderscoreESZ_SZ_EEEEENS4_23SM90_TMA_LOAD_MULTICASTENS4_14ComposedLayoutINS4_7SwizzleILi3ELi4ELi3EEENS4_18smem_ptr_flag_bitsILi16EEENSU_INS5_IJNSA_ILi8EEESH_EEENS5_IJSH_SC_EEEEEEEvNS4_8identityES12_S1C_vS1D_EENS_8epilogue10collective6detail29Sm90TmaWarpSpecializedAdapterINS1G_15DefaultEpilogueISJ_SK_SK_NS1F_6thread17LinearCombinationISJ_Li1EffLNS1K_9ScaleType4KindE0ELNS_15FloatRoundStyleE2ESJ_EENS1_15EpilogueDefaultEEEEEvvEEEEvNT_6ParamsE:
[----:B------:R-:W0:Y:S01]  /*0000*/  LDC R1, c[0x0][0x28] ;  /* 0x00000a00ff017b82 */ /* 0x000e220000000800 */
[----:B------:R-:W1:Y:S01]  /*0010*/  S2R R18, SR_TID.X ;  /* 0x0000000000127919 */ /* 0x000e620000002100 */
[----:B------:R-:W-:Y:S01]  /*0020*/  ELECT P0, URZ, PT ;  /* 0x00000000003f782f */ /* 0x000fe20003800000 */
[----:B------:R-:W-:Y:S01]  /*0030*/  BSSY B0, `(.L_x_0) ;  /* 0x000000f000007945 */ /* 0x000fe20003800000 */
[--C-:B-1----:R-:W-:Y:S02]  /*0040*/  SHF.R.U32.HI R0, RZ, 0x5, R18.reuse ;  /* 0x00000005ff007819 */ /* 0x102fe40000011612 */
[----:B------:R-:W-:-:S03]  /*0050*/  SHF.R.U32.HI R3, RZ, 0x7, R18 ;  /* 0x00000007ff037819 */ /* 0x000fc60000011612 */
[----:B------:R-:W1:Y:S04]  /*0060*/  SHFL.IDX PT, R2, R0, RZ, 0x1f ;  /* 0x00001fff00027589 */ /* 0x000e6800000e0000 */
[----:B------:R2:W3:Y:S01]  /*0070*/  SHFL.IDX PT, R5, R3, RZ, 0x1f ;  /* 0x00001fff03057589 */ /* 0x0004e200000e0000 */
[----:B-1----:R-:W-:-:S13]  /*0080*/  ISETP.NE.OR P0, PT, R2, RZ, !P0 ;  /* 0x000000ff0200720c */ /* 0x002fda0004705670 */
[----:B0-23--:R-:W-:Y:S05]  /*0090*/  @P0 BRA `(.L_x_1) ;  /* 0x0000000000200947 */ /* 0x00dfea0003800000 */
[----:B------:R-:W-:Y:S02]  /*00a0*/  ULDC.64 UR4, c[0x0][0x198] ;  /* 0x0000660000047ab9 */ /* 0x000fe40000000a00 */
[----:B------:R-:W-:Y:S02]  /*00b0*/  UIADD3 UR6, UP0, UR4, 0xf0, URZ ;  /* 0x000000f004067890 */ /* 0x000fe4000ff1e03f */
[----:B------:R-:W-:Y:S02]  /*00c0*/  UIADD3 UR4, UP1, UR4, 0x1f0, URZ ;  /* 0x000001f004047890 */ /* 0x000fe4000ff3e03f */
[----:B------:R-:W-:Y:S02]  /*00d0*/  UIADD3.X UR7, URZ, UR5, URZ, UP0, !UPT ;  /* 0x000000053f077290 */ /* 0x000fe400087fe43f */
[----:B------:R-:W-:-:S07]  /*00e0*/  UIADD3.X UR5, URZ, UR5, URZ, UP1, !UPT ;  /* 0x000000053f057290 */ /* 0x000fce0008ffe43f */
[----:B------:R0:W-:Y:S02]  /*00f0*/  UTMACCTL.PF [UR6] ;  /* 0x00000000060079b9 */ /* 0x0001e40008040000 */
[----:B------:R0:W-:Y:S02]  /*0100*/  UTMACCTL.PF [UR4] ;  /* 0x00000000040079b9 */ /* 0x0001e40008040000 */
[----:B0-----:R-:W-:Y:S01]  /*0110*/  NOP ;  /* 0x0000000000007918 */ /* 0x001fe20000000000 */
.L_x_1:
[----:B------:R-:W-:Y:S05]  /*0120*/  BSYNC B0 ;  /* 0x0000000000007941 */ /* 0x000fea0003800000 */
.L_x_0:
[----:B------:R-:W0:Y:S02]  /*0130*/  SHFL.IDX PT, R3, R0, RZ, 0x1f ;  /* 0x00001fff00037589 */ /* 0x000e2400000e0000 */
[----:B0-----:R-:W-:-:S13]  /*0140*/  ISETP.NE.AND P0, PT, R3, RZ, PT ;  /* 0x000000ff0300720c */ /* 0x001fda0003f05270 */
[----:B------:R-:W-:Y:S05]  /*0150*/  @P0 BRA `(.L_x_2) ;  /* 0x0000000000600947 */ /* 0x000fea0003800000 */
[----:B------:R-:W0:Y:S01]  /*0160*/  S2UR UR8, SR_CgaCtaId ;  /* 0x00000000000879c3 */ /* 0x000e220000008800 */
[----:B------:R-:W-:Y:S01]  /*0170*/  UMOV UR4, 0x400 ;  /* 0x0000040000047882 */ /* 0x000fe20000000000 */
[----:B------:R-:W-:Y:S01]  /*0180*/  UMOV UR5, 0x1 ;  /* 0x0000000100057882 */ /* 0x000fe20000000000 */
[----:B------:R-:W-:Y:S01]  /*0190*/  UMOV UR6, 0x6 ;  /* 0x0000000600067882 */ /* 0x000fe20000000000 */
[----:B------:R-:W-:Y:S01]  /*01a0*/  ELECT P0, URZ, PT ;  /* 0x00000000003f782f */ /* 0x000fe20003800000 */
[----:B------:R-:W-:-:S04]  /*01b0*/  UIADD3 UR6, -UR6, 0x100000, URZ ;  /* 0x0010000006067890 */ /* 0x000fc8000fffe13f */
[----:B------:R-:W-:Y:S02]  /*01c0*/  USHF.L.U32 UR7, UR6, 0xb, URZ ;  /* 0x0000000b06077899 */ /* 0x000fe4000800063f */
[----:B------:R-:W-:Y:S02]  /*01d0*/  USHF.L.U32 UR6, UR6, 0x1, URZ ;  /* 0x0000000106067899 */ /* 0x000fe4000800063f */
[----:B0-----:R-:W-:Y:S02]  /*01e0*/  ULEA UR8, UR8, UR4, 0x18 ;  /* 0x0000000408087291 */ /* 0x001fe4000f8ec03f */
[----:B------:R-:W-:-:S04]  /*01f0*/  UIADD3 UR4, -UR5, 0x100000, URZ ;  /* 0x0010000005047890 */ /* 0x000fc8000fffe13f */
[----:B------:R-:W-:Y:S02]  /*0200*/  USHF.L.U32 UR5, UR4, 0xb, URZ ;  /* 0x0000000b04057899 */ /* 0x000fe4000800063f */
[----:B------:R-:W-:Y:S01]  /*0210*/  USHF.L.U32 UR4, UR4, 0x1, URZ ;  /* 0x0000000104047899 */ /* 0x000fe2000800063f */
[----:B------:R-:W0:Y:S11]  /*0220*/  FENCE.VIEW.ASYNC.S ;  /* 0x00000000000073c6 */ /* 0x000e360000000000 */
[----:B0-----:R0:W1:Y:S01]  /*0230*/  SYNCS.EXCH.64 URZ, [UR8], UR4 ;  /* 0x00000004083f75b2 */ /* 0x0010620008000100 */
[----:B------:R0:W2:Y:S01]  /*0240*/  SYNCS.EXCH.64 URZ, [UR8+0x28], UR6 ;  /* 0x00002806083f75b2 */ /* 0x0000a20008000100 */
[----:B------:R0:W3:Y:S01]  /*0250*/  SYNCS.EXCH.64 URZ, [UR8+0x8], UR4 ;  /* 0x00000804083f75b2 */ /* 0x0000e20008000100 */
[----:B------:R0:W4:Y:S01]  /*0260*/  SYNCS.EXCH.64 URZ, [UR8+0x30], UR6 ;  /* 0x00003006083f75b2 */ /* 0x0001220008000100 */
[----:B------:R0:W0:Y:S01]  /*0270*/  SYNCS.EXCH.64 URZ, [UR8+0x10], UR4 ;  /* 0x00001004083f75b2 */ /* 0x0000220008000100 */
[----:B------:R0:W0:Y:S01]  /*0280*/  SYNCS.EXCH.64 URZ, [UR8+0x38], UR6 ;  /* 0x00003806083f75b2 */ /* 0x0000220008000100 */
[----:B------:R0:W0:Y:S01]  /*0290*/  SYNCS.EXCH.64 URZ, [UR8+0x18], UR4 ;  /* 0x00001804083f75b2 */ /* 0x0000220008000100 */
[----:B------:R0:W0:Y:S01]  /*02a0*/  SYNCS.EXCH.64 URZ, [UR8+0x40], UR6 ;  /* 0x00004006083f75b2 */ /* 0x0000220008000100 */
[----:B------:R0:W0:Y:S01]  /*02b0*/  SYNCS.EXCH.64 URZ, [UR8+0x20], UR4 ;  /* 0x00002004083f75b2 */ /* 0x0000220008000100 */
[----:B------:R0:W0:Y:S01]  /*02c0*/  SYNCS.EXCH.64 URZ, [UR8+0x48], UR6 ;  /* 0x00004806083f75b2 */ /* 0x0000220008000100 */
[----:B------:R-:W-:Y:S01]  /*02d0*/  NOP ;  /* 0x0000000000007918 */ /* 0x000fe20000000000 */
.L_x_2:
[----:B------:R-:W-:Y:S01]  /*02e0*/  SHF.R.S32.HI R7, RZ, 0x1f, R18 ;  /* 0x0000001fff077819 */ /* 0x000fe20000011412 */
[----:B------:R-:W5:Y:S01]  /*02f0*/  SHFL.IDX PT, R0, R0, RZ, 0x1f ;  /* 0x00001fff00007589 */ /* 0x000f6200000e0000 */
[----:B0-----:R-:W0:Y:S01]  /*0300*/  S2UR UR8, SR_CTAID.X ;  /* 0x00000000000879c3 */ /* 0x001e220000002500 */
[----:B------:R-:W-:Y:S02]  /*0310*/  ELECT P0, URZ, PT ;  /* 0x00000000003f782f */ /* 0x000fe40003800000 */
[----:B------:R-:W-:Y:S01]  /*0320*/  LEA.HI R7, R7, R18, RZ, 0x7 ;  /* 0x0000001207077211 */ /* 0x000fe200078f38ff */
[----:B------:R-:W1:Y:S01]  /*0330*/  S2R R4, SR_CTAID.Y ;  /* 0x0000000000047919 */ /* 0x000e620000002600 */
[----:B------:R-:W-:Y:S01]  /*0340*/  SHF.R.S32.HI R8, RZ, 0x1f, R3 ;  /* 0x0000001fff087819 */ /* 0x000fe20000011403 */
[----:B------:R-:W-:Y:S01]  /*0350*/  ULDC UR4, c[0x0][0x150] ;  /* 0x0000540000047ab9 */ /* 0x000fe20000000800 */
[----:B------:R-:W-:Y:S01]  /*0360*/  LOP3.LUT R7, R7, 0xffffff80, RZ, 0xc0, !PT ;  /* 0xffffff8007077812 */ /* 0x000fe200078ec0ff */
[----:B------:R-:W-:Y:S01]  /*0370*/  NOP ;  /* 0x0000000000007918 */ /* 0x000fe20000000000 */
[----:B------:R-:W-:Y:S01]  /*0380*/  LEA.HI R8, R8, R3, RZ, 0x2 ;  /* 0x0000000308087211 */ /* 0x000fe200078f10ff */
[----:B------:R-:W2:Y:S01]  /*0390*/  LDC R10, c[0x0][0x144] ;  /* 0x00005100ff0a7b82 */ /* 0x000ea20000000800 */
[----:B------:R-:W-:Y:S01]  /*03a0*/  NOP ;  /* 0x0000000000007918 */ /* 0x000fe20000000000 */
[----:B------:R-:W-:Y:S01]  /*03b0*/  IMAD.IADD R6, R18, 0x1, -R7 ;  /* 0x0000000112067824 */ /* 0x000fe200078e0a07 */
[----:B------:R-:W-:Y:S01]  /*03c0*/  LOP3.LUT R8, R8, 0x3ffffffc, RZ, 0xc0, !PT ;  /* 0x3ffffffc08087812 */ /* 0x000fe200078ec0ff */
[----:B------:R-:W-:Y:S01]  /*03d0*/  IMAD.MOV.U32 R23, RZ, RZ, 0x1 ;  /* 0x00000001ff177424 */ /* 0x000fe200078e00ff */
[----:B------:R-:W-:-:S02]  /*03e0*/  ISETP.NE.AND P3, PT, R5, RZ, PT ;  /* 0x000000ff0500720c */ /* 0x000fc40003f65270 */
[----:B------:R-:W-:Y:S01]  /*03f0*/  SHF.R.S32.HI R7, RZ, 0x1f, R6 ;  /* 0x0000001fff077819 */ /* 0x000fe20000011406 */
[----:B------:R-:W-:Y:S01]  /*0400*/  IMAD.IADD R8, R3, 0x1, -R8 ;  /* 0x0000000103087824 */ /* 0x000fe200078e0a08 */
[----:B------:R-:W3:Y:S02]  /*0410*/  LDC R13, c[0x0][0x140] ;  /* 0x00005000ff0d7b82 */ /* 0x000ee40000000800 */
[----:B------:R-:W-:Y:S02]  /*0420*/  LEA.HI R7, R7, R6, RZ, 0x3 ;  /* 0x0000000607077211 */ /* 0x000fe400078f18ff */
[----:B-----5:R-:W-:Y:S02]  /*0430*/  ISETP.NE.OR P0, PT, R0, RZ, !P0 ;  /* 0x000000ff0000720c */ /* 0x020fe40004705670 */
[--C-:B------:R-:W-:Y:S02]  /*0440*/  SHF.R.S32.HI R0, RZ, 0x3, R7.reuse ;  /* 0x00000003ff007819 */ /* 0x100fe40000011407 */
[----:B------:R-:W-:-:S02]  /*0450*/  SHF.R.S32.HI R7, RZ, 0x1f, R7 ;  /* 0x0000001fff077819 */ /* 0x000fc40000011407 */
[----:B0-----:R-:W-:Y:S02]  /*0460*/  I2FP.F32.U32 R9, UR8 ;  /* 0x0000000800097c45 */ /* 0x001fe40008201000 */
[----:B------:R-:W-:-:S03]  /*0470*/  LEA.HI R7, R7, R0, RZ, 0x2 ;  /* 0x0000000007077211 */ /* 0x000fc600078f10ff */
[----:B------:R-:W-:Y:S01]  /*0480*/  FMUL R9, R9, UR4 ;  /* 0x0000000409097c20 */ /* 0x000fe20008400000 */
[----:B------:R-:W-:Y:S01]  /*0490*/  LOP3.LUT R7, R7, 0xfffffffc, RZ, 0xc0, !PT ;  /* 0xfffffffc07077812 */ /* 0x000fe200078ec0ff */
[----:B------:R-:W-:Y:S01]  /*04a0*/  VOTEU.ALL UP0, P0 ;  /* 0x00000000003f7886 */ /* 0x000fe20000000000 */
[----:B-1----:R-:W-:Y:S01]  /*04b0*/  I2FP.F32.U32 R3, R4 ;  /* 0x0000000400037245 */ /* 0x002fe20000201000 */
[----:B------:R-:W-:Y:S01]  /*04c0*/  ULDC UR4, c[0x0][0x154] ;  /* 0x0000550000047ab9 */ /* 0x000fe20000000800 */
[----:B------:R-:W-:Y:S01]  /*04d0*/  VOTEU.ALL UP1, P0 ;  /* 0x00000000003f7886 */ /* 0x000fe20000020000 */
[----:B------:R-:W0:Y:S01]  /*04e0*/  F2I.U32.TRUNC.NTZ R9, R9 ;  /* 0x0000000900097305 */ /* 0x000e22000020f000 */
[----:B------:R-:W-:Y:S01]  /*04f0*/  IMAD.IADD R7, R0, 0x1, -R7 ;  /* 0x0000000100077824 */ /* 0x000fe200078e0a07 */
[----:B------:R-:W1:Y:S01]  /*0500*/  @!UP0 S2UR UR7, SR_CgaCtaId ;  /* 0x00000000000789c3 */ /* 0x000e620000008800 */
[----:B------:R-:W-:Y:S01]  /*0510*/  FMUL R12, R3, UR4 ;  /* 0x00000004030c7c20 */ /* 0x000fe20008400000 */
[----:B------:R-:W-:Y:S01]  /*0520*/  UMOV UR4, 0x20 ;  /* 0x0000002000047882 */ /* 0x000fe20000000000 */
[----:B------:R-:W-:Y:S01]  /*0530*/  IMAD R8, R8, 0x4, R7 ;  /* 0x0000000408087824 */ /* 0x000fe200078e0207 */
[----:B------:R-:W-:Y:S01]  /*0540*/  @!UP0 UMOV UR6, 0x400 ;  /* 0x0000040000068882 */ /* 0x000fe20000000000 */
[----:B------:R-:W-:-:S04]  /*0550*/  @!UP0 UIADD3 UR4, -UR4, 0x100000, URZ ;  /* 0x0010000004048890 */ /* 0x000fc8000fffe13f */
[----:B------:R-:W-:Y:S02]  /*0560*/  @!UP0 USHF.L.U32 UR5, UR4, 0xb, URZ ;  /* 0x0000000b04058899 */ /* 0x000fe4000800063f */
[----:B------:R-:W-:Y:S01]  /*0570*/  @!UP0 USHF.L.U32 UR4, UR4, 0x1, URZ ;  /* 0x0000000104048899 */ /* 0x000fe2000800063f */
[----:B---3--:R-:W-:Y:S01]  /*0580*/  ISETP.EQ.U32.AND P2, PT, R13, 0x1, PT ;  /* 0x000000010d00780c */ /* 0x008fe20003f42070 */
[----:B------:R-:W3:Y:S01]  /*0590*/  F2I.U32.TRUNC.NTZ R12, R12 ;  /* 0x0000000c000c7305 */ /* 0x000ee2000020f000 */
[----:B------:R-:W-:Y:S01]  /*05a0*/  LEA.HI R0, R8, R8, RZ, 0x1 ;  /* 0x0000000808007211 */ /* 0x000fe200078f08ff */
[----:B------:R-:W5:Y:S03]  /*05b0*/  LDC R7, c[0x0][0x148] ;  /* 0x00005200ff077b82 */ /* 0x000f660000000800 */
[----:B------:R-:W-:Y:S01]  /*05c0*/  LOP3.LUT R11, R0, 0xfffffffe, RZ, 0xc0, !PT ;  /* 0xfffffffe000b7812 */ /* 0x000fe200078ec0ff */
[----:B0-----:R-:W-:Y:S01]  /*05d0*/  IMAD.MOV R15, RZ, RZ, -R9 ;  /* 0x000000ffff0f7224 */ /* 0x001fe200078e0a09 */
[----:B------:R-:W-:-:S03]  /*05e0*/  SHF.R.S32.HI R9, RZ, 0x1f, R2 ;  /* 0x0000001fff097819 */ /* 0x000fc60000011402 */
[----:B--2---:R-:W-:Y:S01]  /*05f0*/  IMAD R3, R10, R15, UR8 ;  /* 0x000000080a037e24 */ /* 0x004fe2000f8e020f */
[----:B------:R-:W-:Y:S01]  /*0600*/  LEA.HI R9, R9, R2, RZ, 0x2 ;  /* 0x0000000209097211 */ /* 0x000fe200078f10ff */
[C---:B------:R-:W-:Y:S02]  /*0610*/  IMAD.IADD R0, R8.reuse, 0x1, -R11 ;  /* 0x0000000108007824 */ /* 0x040fe400078e0a0b */
[----:B------:R-:W-:Y:S01]  /*0620*/  IMAD.SHL.U32 R11, R8, 0x4, RZ ;  /* 0x00000004080b7824 */ /* 0x000fe200078e00ff */
[----:B------:R-:W-:Y:S01]  /*0630*/  LOP3.LUT R9, R9, 0xfffffffc, RZ, 0xc0, !PT ;  /* 0xfffffffc09097812 */ /* 0x000fe200078ec0ff */
[----:B---3--:R-:W-:Y:S01]  /*0640*/  IMAD.MOV R21, RZ, RZ, -R12 ;  /* 0x000000ffff157224 */ /* 0x008fe200078e0a0c */
[----:B------:R-:W-:Y:S01]  /*0650*/  ISETP.NE.AND P4, PT, R0, R3, PT ;  /* 0x000000030000720c */ /* 0x000fe20003f85270 */
[----:B-1----:R-:W-:Y:S01]  /*0660*/  @!UP0 ULEA UR6, UR7, UR6, 0x18 ;  /* 0x0000000607068291 */ /* 0x002fe2000f8ec03f */
[----:B------:R-:W-:Y:S01]  /*0670*/  LOP3.LUT R22, R8, 0xc, R11, 0x78, !PT ;  /* 0x0000000c08167812 */ /* 0x000fe200078e780b */
[----:B------:R-:W-:Y:S01]  /*0680*/  IMAD.IADD R0, R2, 0x1, -R9 ;  /* 0x0000000102007824 */ /* 0x000fe200078e0a09 */
[----:B------:R-:W-:Y:S01]  /*0690*/  VOTEU.ALL UP0, P0 ;  /* 0x00000000003f7886 */ /* 0x000fe20000000000 */
[----:B------:R-:W-:Y:S01]  /*06a0*/  LOP3.LUT P0, RZ, R6, 0x7, RZ, 0xc0, !PT ;  /* 0x0000000706ff7812 */ /* 0x000fe2000780c0ff */
[----:B------:R-:W-:-:S02]  /*06b0*/  VIADD R6, R5, 0xffffffff ;  /* 0xffffffff05067836 */ /* 0x000fc40000000000 */
[----:B------:R-:W-:Y:S01]  /*06c0*/  ISETP.NE.AND P1, PT, R0, 0x3, PT ;  /* 0x000000030000780c */ /* 0x000fe20003f25270 */
[----:B-----5:R-:W-:Y:S01]  /*06d0*/  IMAD R9, R7, R21, R4 ;  /* 0x0000001507097224 */ /* 0x020fe200078e0204 */
[----:B------:R-:W-:Y:S02]  /*06e0*/  ISETP.LT.U32.AND P0, PT, R22, 0x4, !P0 ;  /* 0x000000041600780c */ /* 0x000fe40004701070 */
[----:B------:R-:W-:Y:S01]  /*06f0*/  ISETP.EQ.OR P1, PT, R0, RZ, !P1 ;  /* 0x000000ff0000720c */ /* 0x000fe20004f22670 */
[----:B------:R-:W0:Y:S02]  /*0700*/  FENCE.VIEW.ASYNC.S ;  /* 0x00000000000073c6 */ /* 0x000e240000000000 */
[----:B0-----:R0:W1:Y:S01]  /*0710*/  @!UP0 SYNCS.EXCH.64 URZ, [UR6+0x60], UR4 ;  /* 0x00006004063f85b2 */ /* 0x0010620008000100 */
[----:B------:R-:W-:Y:S02]  /*0720*/  @P4 LEA.HI R2, R22, R22, RZ, 0x1 ;  /* 0x0000001616024211 */ /* 0x000fe400078f08ff */
[----:B------:R-:W-:-:S02]  /*0730*/  ISETP.EQ.AND P1, PT, R5, RZ, P1 ;  /* 0x000000ff0500720c */ /* 0x000fc40000f22270 */
[----:B------:R-:W-:Y:S02]  /*0740*/  @P4 SHF.R.S32.HI R2, RZ, 0x1, R2 ;  /* 0x00000001ff024819 */ /* 0x000fe40000011402 */
[----:B------:R-:W-:Y:S02]  /*0750*/  ISETP.GE.U32.AND P6, PT, R6, 0x2, PT ;  /* 0x000000020600780c */ /* 0x000fe40003fc6070 */
[----:B------:R-:W-:Y:S02]  /*0760*/  @P4 ISETP.NE.AND P5, PT, R2, R9, PT ;  /* 0x000000090200420c */ /* 0x000fe40003fa5270 */
[----:B------:R-:W-:Y:S02]  /*0770*/  SEL R2, RZ, 0x1, !P0 ;  /* 0x00000001ff027807 */ /* 0x000fe40004000000 */
[----:B------:R-:W-:Y:S02]  /*0780*/  @P4 SEL R23, RZ, 0x1, P5 ;  /* 0x00000001ff174807 */ /* 0x000fe40002800000 */
[----:B------:R-:W-:Y:S01]  /*0790*/  SEL R19, RZ, 0x1, !P1 ;  /* 0x00000001ff137807 */ /* 0x000fe20004800000 */
[----:B------:R0:W2:Y:S01]  /*07a0*/  @!UP1 SYNCS.EXCH.64 URZ, [UR6+0x68], UR4 ;  /* 0x00006804063f95b2 */ /* 0x0000a20008000100 */
[----:B------:R-:W-:Y:S01]  /*07b0*/  LOP3.LUT R23, R23, R2, RZ, 0xc0, !PT ;  /* 0x0000000217177212 */ /* 0x000fe200078ec0ff */
[----:B------:R-:W-:Y:S01]  /*07c0*/  NOP ;  /* 0x0000000000007918 */ /* 0x000fe20000000000 */
[----:B------:R-:W-:Y:S01]  /*07d0*/  SEL R19, R19, 0x2, P6 ;  /* 0x0000000213137807 */ /* 0x000fe20003000000 */
[----:B------:R-:W-:Y:S06]  /*07e0*/  @!P2 BRA `(.L_x_3) ;  /* 0x000000000008a947 */ /* 0x000fec0003800000 */
[----:B-12-4-:R-:W-:Y:S01]  /*07f0*/  UCGABAR_ARV ;  /* 0x00000000000079c7 */ /* 0x016fe20008000000 */
[----:B------:R-:W-:Y:S05]  /*0800*/  BRA `(.L_x_4) ;  /* 0x0000000000047947 */ /* 0x000fea0003800000 */
.L_x_3:
[----:B-12-4-:R-:W-:Y:S01]  /*0810*/  NOP ;  /* 0x0000000000007918 */ /* 0x016fe20000000000 */
.L_x_4:
[----:B------:R-:W1:Y:S01]  /*0820*/  LDC R2, c[0x0][0x65c] ;  /* 0x00019700ff027b82 */ /* 0x000e620000000800 */
[----:B------:R-:W-:Y:S01]  /*0830*/  LOP3.LUT R5, R5, 0xfffff7ff, RZ, 0xc0, !PT ;  /* 0xfffff7ff05057812 */ /* 0x000fe200078ec0ff */
[----:B------:R-:W-:Y:S02]  /*0840*/  IMAD.U32 R8, RZ, RZ, UR8 ;  /* 0x00000008ff087e24 */ /* 0x000fe4000f8e00ff */
[----:B------:R-:W-:Y:S01]  /*0850*/  IMAD.MOV.U32 R9, RZ, RZ, RZ ;  /* 0x000000ffff097224 */ /* 0x000fe200078e00ff */
[----:B-1----:R-:W-:-:S13]  /*0860*/  ISETP.NE.AND P1, PT, R2, 0x1, PT ;  /* 0x000000010200780c */ /* 0x002fda0003f25270 */
[----:B------:R-:W1:Y:S01]  /*0870*/  @P1 LDC R17, c[0x0][0x10] ;  /* 0x00000400ff111b82 */ /* 0x000e620000000800 */
[----:B------:R-:W-:Y:S01]  /*0880*/  @P1 LOP3.LUT R5, R5, 0x800, RZ, 0xfc, !PT ;  /* 0x0000080005051812 */ /* 0x000fe200078efcff */
[----:B------:R-:W-:Y:S02]  /*0890*/  @P1 IMAD.MOV.U32 R5, RZ, RZ, RZ ;  /* 0x000000ffff051224 */ /* 0x000fe400078e00ff */
[----:B------:R-:W-:-:S04]  /*08a0*/  @P1 IMAD.MOV.U32 R13, RZ, RZ, RZ ;  /* 0x000000ffff0d1224 */ /* 0x000fc800078e00ff */
[----:B------:R-:W2:Y:S01]  /*08b0*/  @!P1 LDC R11, c[0x0][0xc] ;  /* 0x00000300ff0b9b82 */ /* 0x000ea20000000800 */
[----:B-1----:R-:W-:-:S04]  /*08c0*/  @P1 IMAD.WIDE.U32 R16, R17, UR8, R4 ;  /* 0x0000000811101c25 */ /* 0x002fc8000f8e0004 */
[----:B------:R-:W-:Y:S02]  /*08d0*/  @P1 IMAD.IADD R17, R17, 0x1, R13 ;  /* 0x0000000111111824 */ /* 0x000fe400078e020d */
[----:B--2---:R-:W-:-:S04]  /*08e0*/  @!P1 IMAD.WIDE.U32 R8, R4, R11, R8 ;  /* 0x0000000b04089225 */ /* 0x004fc800078e0008 */
[----:B------:R-:W-:Y:S02]  /*08f0*/  @!P1 IMAD.MOV.U32 R16, RZ, RZ, R8 ;  /* 0x000000ffff109224 */ /* 0x000fe400078e0008 */
[----:B------:R-:W-:Y:S01]  /*0900*/  @!P1 IMAD.MOV.U32 R17, RZ, RZ, R9 ;  /* 0x000000ffff119224 */ /* 0x000fe200078e0009 */
[----:B------:R-:W-:Y:S06]  /*0910*/  @!P2 BRA `(.L_x_5) ;  /* 0x00000000000ca947 */ /* 0x000fec0003800000 */
[----:B------:R-:W-:Y:S01]  /*0920*/  UCGABAR_WAIT ;  /* 0x0000000000007dc7 */ /* 0x000fe20008000000 */
[----:B------:R-:W-:Y:S01]  /*0930*/  CCTL.IVALL ;  /* 0x00000000ff00798f */ /* 0x000fe20002000000 */
[----:B------:R-:W-:Y:S05]  /*0940*/  BRA `(.L_x_6) ;  /* 0x0000000000047947 */ /* 0x000fea0003800000 */
.L_x_5:
[----:B------:R-:W-:Y:S06]  /*0950*/  BAR.SYNC.DEFER_BLOCKING 0x0 ;  /* 0x0000000000007b1d */ /* 0x000fec0000010000 */
.L_x_6:
[----:B------:R-:W-:Y:S05]  /*0960*/  @!P3 BRA `(.L_x_7) ;  /* 0x0000006c00b0b947 */ /* 0x000fea0003800000 */
[----:B------:R-:W-:-:S13]  /*0970*/  ISETP.GT.U32.AND P0, PT, R6, 0x1, PT ;  /* 0x000000010600780c */ /* 0x000fda0003f04070 */
[----:B0-----:R-:W-:Y:S05]  /*0980*/  @P0 EXIT ;  /* 0x000000000000094d */ /* 0x001fea0003800000 */
[----:B------:R-:W-:Y:S01]  /*0990*/  ULDC.64 UR4, c[0x0][0x650] ;  /* 0x0001940000047ab9 */ /* 0x000fe20000000a00 */
[----:B------:R-:W-:Y:S01]  /*09a0*/  PRMT R0, RZ, 0x7610, R0 ;  /* 0x00007610ff007816 */ /* 0x000fe20000000000 */
[----:B------:R-:W-:Y:S01]  /*09b0*/  IMAD.MOV.U32 R96, RZ, RZ, -0x1 ;  /* 0xffffffffff607424 */ /* 0x000fe200078e00ff */
[----:B------:R-:W-:Y:S01]  /*09c0*/  ISETP.GE.U32.AND P0, PT, R16, UR4, PT ;  /* 0x0000000410007c0c */ /* 0x000fe2000bf06070 */
[----:B------:R-:W-:Y:S02]  /*09d0*/  IMAD.MOV.U32 R92, RZ, RZ, -0x1 ;  /* 0xffffffffff5c7424 */ /* 0x000fe400078e00ff */
[----:B------:R-:W-:Y:S01]  /*09e0*/  IMAD.MOV.U32 R89, RZ, RZ, -0x1 ;  /* 0xffffffffff597424 */ /* 0x000fe200078e00ff */
[----:B------:R-:W-:-:S13]  /*09f0*/  ISETP.GE.U32.AND.EX P0, PT, R17, UR5, PT, P0 ;  /* 0x0000000511007c0c */ /* 0x000fda000bf06100 */
[----:B------:R-:W-:Y:S05]  /*0a00*/  @P0 BRA `(.L_x_8) ;  /* 0x0000000400280947 */ /* 0x000fea0003800000 */
[----:B------:R-:W0:Y:S01]  /*0a10*/  LDC.64 R24, c[0x0][0x628] ;  /* 0x00018a00ff187b82 */ /* 0x000e220000000a00 */
[----:B------:R-:W-:Y:S02]  /*0a20*/  IMAD.MOV.U32 R8, RZ, RZ, R16 ;  /* 0x000000ffff087224 */ /* 0x000fe400078e0010 */
[----:B------:R-:W-:-:S05]  /*0a30*/  IMAD.MOV.U32 R9, RZ, RZ, R17 ;  /* 0x000000ffff097224 */ /* 0x000fca00078e0011 */
[----:B------:R-:W1:Y:S08]  /*0a40*/  LDC R0, c[0x0][0x630] ;  /* 0x00018c00ff007b82 */ /* 0x000e700000000800 */
[----:B------:R-:W2:Y:S01]  /*0a50*/  LDC.64 R26, c[0x0][0x620] ;  /* 0x00018800ff1a7b82 */ /* 0x000ea20000000a00 */
[----:B0-----:R-:W-:-:S04]  /*0a60*/  ISETP.NE.U32.AND P0, PT, R24, RZ, PT ;  /* 0x000000ff1800720c */ /* 0x001fc80003f05070 */
[----:B------:R-:W-:-:S13]  /*0a70*/  ISETP.NE.AND.EX P0, PT, R25, RZ, PT, P0 ;  /* 0x000000ff1900720c */ /* 0x000fda0003f05300 */
[----:B-12---:R-:W-:Y:S05]  /*0a80*/  @!P0 BRA `(.L_x_9) ;  /* 0x0000000000288947 */ /* 0x006fea0003800000 */
[----:B------:R-:W0:Y:S02]  /*0a90*/  LDC R13, c[0x0][0x634] ;  /* 0x00018d00ff0d7b82 */ /* 0x000e240000000800 */
[----:B0-----:R-:W-:-:S05]  /*0aa0*/  IADD3 R13, P0, R16, R13, RZ ;  /* 0x0000000d100d7210 */ /* 0x001fca0007f1e0ff */
[----:B------:R-:W-:-:S04]  /*0ab0*/  IMAD.X R15, RZ, RZ, R17, P0 ;  /* 0x000000ffff0f7224 */ /* 0x000fc800000e0611 */
[----:B------:R-:W-:-:S04]  /*0ac0*/  IMAD.WIDE.U32 R8, R15, R24, RZ ;  /* 0x000000180f087225 */ /* 0x000fc800078e00ff */
[----:B------:R-:W-:-:S04]  /*0ad0*/  IMAD.WIDE.U32 R10, P0, R13, R25, R8 ;  /* 0x000000190d0a7225 */ /* 0x000fc80007800008 */
[----:B------:R-:W-:-:S04]  /*0ae0*/  IMAD.WIDE.U32 R8, R13, R24, RZ ;  /* 0x000000180d087225 */ /* 0x000fc800078e00ff */
[----:B------:R-:W-:Y:S01]  /*0af0*/  IMAD.X R13, RZ, RZ, RZ, P0 ;  /* 0x000000ffff0d7224 */ /* 0x000fe200000e06ff */
[----:B------:R-:W-:Y:S01]  /*0b00*/  IADD3 RZ, P0, R9, R10, RZ ;  /* 0x0000000a09ff7210 */ /* 0x000fe20007f1e0ff */
[----:B------:R-:W-:-:S04]  /*0b10*/  IMAD.MOV.U32 R12, RZ, RZ, R11 ;  /* 0x000000ffff0c7224 */ /* 0x000fc800078e000b */
[----:B------:R-:W-:-:S08]  /*0b20*/  IMAD.WIDE.U32.X R8, R15, R25, R12, P0 ;  /* 0x000000190f087225 */ /* 0x000fd000000e040c */
.L_x_9:
[----:B------:R-:W0:Y:S01]  /*0b30*/  LDC.64 R24, c[0x0][0x640] ;  /* 0x00019000ff187b82 */ /* 0x000e220000000a00 */
[-CC-:B------:R-:W-:Y:S01]  /*0b40*/  SHF.R.U64 R89, R8, R0.reuse, R9.reuse ;  /* 0x0000000008597219 */ /* 0x180fe20000001209 */
[----:B------:R-:W-:Y:S01]  /*0b50*/  IMAD R30, R7, R21, R4 ;  /* 0x00000015071e7224 */ /* 0x000fe200078e0204 */
[----:B------:R-:W-:Y:S01]  /*0b60*/  SHF.R.U32.HI R0, RZ, R0, R9 ;  /* 0x00000000ff007219 */ /* 0x000fe20000011609 */
[----:B------:R-:W-:Y:S01]  /*0b70*/  IMAD.MOV.U32 R21, RZ, RZ, 0x1 ;  /* 0x00000001ff157424 */ /* 0x000fe200078e00ff */
[----:B------:R-:W-:-:S03]  /*0b80*/  IADD3 R5, P0, RZ, -R89, RZ ;  /* 0x80000059ff057210 */ /* 0x000fc60007f1e0ff */
[----:B------:R-:W1:Y:S02]  /*0b90*/  LDC R6, c[0x0][0x618] ;  /* 0x00018600ff067b82 */ /* 0x000e640000000800 */
[----:B------:R-:W-:-:S04]  /*0ba0*/  IMAD.X R9, RZ, RZ, ~R0, P0 ;  /* 0x000000ffff097224 */ /* 0x000fc800000e0e00 */
[-C--:B------:R-:W-:Y:S02]  /*0bb0*/  IMAD R0, R9, R26.reuse, RZ ;  /* 0x0000001a09007224 */ /* 0x080fe400078e02ff */
[----:B------:R-:W2:Y:S01]  /*0bc0*/  LDC R11, c[0x0][0x608] ;  /* 0x00018200ff0b7b82 */ /* 0x000ea20000000800 */
[----:B------:R-:W-:-:S04]  /*0bd0*/  IMAD.WIDE.U32 R8, R5, R26, R16 ;  /* 0x0000001a05087225 */ /* 0x000fc800078e0010 */
[----:B------:R-:W-:-:S03]  /*0be0*/  IMAD R5, R5, R27, R0 ;  /* 0x0000001b05057224 */ /* 0x000fc600078e0200 */
[----:B------:R-:W3:Y:S01]  /*0bf0*/  LDC R12, c[0x0][0x658] ;  /* 0x00019600ff0c7b82 */ /* 0x000ee20000000800 */
[----:B0-----:R-:W-:Y:S01]  /*0c00*/  ISETP.NE.U32.AND P0, PT, R24, RZ, PT ;  /* 0x000000ff1800720c */ /* 0x001fe20003f05070 */
[----:B------:R-:W-:Y:S02]  /*0c10*/  IMAD.IADD R5, R9, 0x1, R5 ;  /* 0x0000000109057824 */ /* 0x000fe400078e0205 */
[----:B------:R-:W-:Y:S01]  /*0c20*/  IMAD.MOV.U32 R9, RZ, RZ, -0x1 ;  /* 0xffffffffff097424 */ /* 0x000fe200078e00ff */
[----:B------:R-:W-:-:S03]  /*0c30*/  ISETP.NE.AND.EX P0, PT, R25, RZ, PT, P0 ;  /* 0x000000ff1900720c */ /* 0x000fc60003f05300 */
[----:B------:R-:W0:Y:S01]  /*0c40*/  LDC R15, c[0x0][0x600] ;  /* 0x00018000ff0f7b82 */ /* 0x000e220000000800 */
[-CC-:B-1----:R-:W-:Y:S02]  /*0c50*/  SHF.R.U64 R13, R8, R6.reuse, R5.reuse ;  /* 0x00000006080d7219 */ /* 0x182fe40000001205 */
[----:B------:R-:W-:-:S05]  /*0c60*/  SHF.R.U32.HI R0, RZ, R6, R5 ;  /* 0x00000006ff007219 */ /* 0x000fca0000011605 */
[----:B------:R-:W1:Y:S01]  /*0c70*/  LDC R14, c[0x0][0x648] ;  /* 0x00019200ff0e7b82 */ /* 0x000e620000000800 */
[-CC-:B--2---:R-:W-:Y:S02]  /*0c80*/  SHF.R.U64 R27, R13, R11.reuse, R0.reuse ;  /* 0x0000000b0d1b7219 */ /* 0x184fe40000001200 */
[----:B------:R-:W-:-:S05]  /*0c90*/  SHF.R.U32.HI R5, RZ, R11, R0 ;  /* 0x0000000bff057219 */ /* 0x000fca0000011600 */
[----:B------:R-:W2:Y:S01]  /*0ca0*/  LDC R20, c[0x0][0x638] ;  /* 0x00018e00ff147b82 */ /* 0x000ea20000000800 */
[-CC-:B---3--:R-:W-:Y:S02]  /*0cb0*/  SHF.R.U64 R28, R27, R12.reuse, R5.reuse ;  /* 0x0000000c1b1c7219 */ /* 0x188fe40000001205 */
[-C--:B------:R-:W-:Y:S02]  /*0cc0*/  SHF.L.U32 R0, R9, R12.reuse, RZ ;  /* 0x0000000c09007219 */ /* 0x080fe400000006ff */
[----:B------:R-:W-:Y:S01]  /*0cd0*/  SHF.R.U32.HI R5, RZ, R12, R5 ;  /* 0x0000000cff057219 */ /* 0x000fe20000011605 */
[----:B------:R-:W-:Y:S01]  /*0ce0*/  IMAD.MOV.U32 R4, RZ, RZ, R28 ;  /* 0x000000ffff047224 */ /* 0x000fe200078e001c */
[----:B------:R-:W-:Y:S01]  /*0cf0*/  LOP3.LUT R10, RZ, R0, RZ, 0x33, !PT ;  /* 0x00000000ff0a7212 */ /* 0x000fe200078e33ff */
[----:B------:R-:W3:Y:S01]  /*0d00*/  LDC R26, c[0x0][0x610] ;  /* 0x00018400ff1a7b82 */ /* 0x000ee20000000800 */
[----:B------:R-:W-:Y:S05]  /*0d10*/  @!P0 BRA `(.L_x_10) ;  /* 0x0000000000288947 */ /* 0x000fea0003800000 */
[----:B------:R-:W4:Y:S02]  /*0d20*/  LDC R9, c[0x0][0x64c] ;  /* 0x00019300ff097b82 */ /* 0x000f240000000800 */
[----:B----4-:R-:W-:-:S05]  /*0d30*/  IADD3 R9, P0, R28, R9, RZ ;  /* 0x000000091c097210 */ /* 0x010fca0007f1e0ff */
        /* <DEDUP_REMOVED lines=8> */
.L_x_10:
[----:B-1----:R-:W-:Y:S01]  /*0dc0*/  SHF.R.U64 R4, R4, R14, R5 ;  /* 0x0000000e04047219 */ /* 0x002fe20000001205 */
[----:B0-----:R-:W-:Y:S01]  /*0dd0*/  VIADD R6, R15, 0xffffffff ;  /* 0xffffffff0f067836 */ /* 0x001fe20000000000 */
[----:B------:R-:W-:Y:S02]  /*0de0*/  SHF.L.U32 R0, R21, R12, RZ ;  /* 0x0000000c15007219 */ /* 0x000fe400000006ff */
[----:B------:R-:W-:Y:S01]  /*0df0*/  LOP3.LUT R5, R27, R10, RZ, 0xc0, !PT ;  /* 0x0000000a1b057212 */ /* 0x000fe200078ec0ff */
[----:B------:R-:W-:Y:S01]  /*0e00*/  IMAD.MOV R7, RZ, RZ, -R4 ;  /* 0x000000ffff077224 */ /* 0x000fe200078e0a04 */
[----:B------:R-:W-:Y:S02]  /*0e10*/  SEL R3, R3, R30, !P1 ;  /* 0x0000001e03037207 */ /* 0x000fe40004800000 */
[----:B------:R-:W-:Y:S01]  /*0e20*/  LOP3.LUT R6, R13, R6, RZ, 0xc0, !PT ;  /* 0x000000060d067212 */ /* 0x000fe200078ec0ff */
[----:B------:R-:W-:Y:S02]  /*0e30*/  IMAD R4, R0, R4, R5 ;  /* 0x0000000400047224 */ /* 0x000fe400078e0205 */
[----:B--2---:R-:W-:-:S02]  /*0e40*/  IMAD R0, R7, R20, R28 ;  /* 0x0000001407007224 */ /* 0x004fc400078e021c */
[----:B---3--:R-:W-:Y:S02]  /*0e50*/  IMAD R3, R4, R26, R3 ;  /* 0x0000001a04037224 */ /* 0x008fe400078e0203 */
[----:B------:R-:W-:Y:S02]  /*0e60*/  IMAD R96, R0, R15, R6 ;  /* 0x0000000f00607224 */ /* 0x000fe400078e0206 */
[----:B------:R-:W-:-:S03]  /*0e70*/  IMAD.MOV.U32 R4, RZ, RZ, 0x1 ;  /* 0x00000001ff047424 */ /* 0x000fc600078e00ff */
[----:B------:R-:W-:Y:S02]  /*0e80*/  SEL R92, R96, R3, !P1 ;  /* 0x00000003605c7207 */ /* 0x000fe40004800000 */
[----:B------:R-:W-:Y:S02]  /*0e90*/  PRMT R0, R4, 0x7610, R0 ;  /* 0x0000761004007816 */ /* 0x000fe40000000000 */
[----:B------:R-:W-:-:S07]  /*0ea0*/  SEL R96, R3, R96, !P1 ;  /* 0x0000006003607207 */ /* 0x000fce0004800000 */
.L_x_8:
[----:B------:R-:W-:-:S08]  /*0eb0*/  NOP ;  /* 0x0000000000007918 */ /* 0x000fd00000000000 */
[----:B------:R-:W0:Y:S02]  /*0ec0*/  USETMAXREG.TRY_ALLOC.CTAPOOL UP0, 0xe8 ;  /* 0x000000e8000079c8 */ /* 0x000e240008000600 */
[----:B0-----:R-:W-:-:S13]  /*0ed0*/  PLOP3.LUT P0, PT, PT, PT, UP0, 0x80, 0x0 ;  /* 0x000000000000781c */ /* 0x001fda0003f0f008 */
[----:B------:R-:W-:Y:S05]  /*0ee0*/  @!P0 BRA `(.L_x_8) ;  /* 0xfffffffc00f08947 */ /* 0x000fea000383ffff */
[----:B------:R-:W-:Y:S01]  /*0ef0*/  ULDC.64 UR4, c[0x0][0x598] ;  /* 0x0001660000047ab9 */ /* 0x000fe20000000a00 */
[----:B------:R-:W-:Y:S01]  /*0f00*/  ULDC.64 UR36, c[0x0][0x208] ;  /* 0x0000820000247ab9 */ /* 0x000fe20000000a00 */
[----:B------:R-:W-:-:S04]  /*0f10*/  ISETP.NE.U32.AND P0, PT, RZ, UR4, PT ;  /* 0x00000004ff007c0c */ /* 0x000fc8000bf05070 */
[----:B------:R-:W-:-:S13]  /*0f20*/  ISETP.NE.AND.EX P0, PT, RZ, UR5, PT, P0 ;  /* 0x00000005ff007c0c */ /* 0x000fda000bf05300 */
[----:B------:R-:W-:Y:S05]  /*0f30*/  @!P0 BRA `(.L_x_11) ;  /* 0x00000000001c8947 */ /* 0x000fea0003800000 */
[----:B------:R-:W0:Y:S02]  /*0f40*/  LDC.64 R4, c[0x0][0x598] ;  /* 0x00016600ff047b82 */ /* 0x000e240000000a00 */
[----:B0-----:R-:W2:Y:S02]  /*0f50*/  LDG.E.64 R4, desc[UR36][R4.64] ;  /* 0x0000002404047981 */ /* 0x001ea4000c1e1b00 */
[----:B--2---:R-:W-:-:S04]  /*0f60*/  ISETP.NE.U32.AND P0, PT, R4, RZ, PT ;  /* 0x000000ff0400720c */ /* 0x004fc80003f05070 */
[----:B------:R-:W-:-:S13]  /*0f70*/  ISETP.NE.AND.EX P0, PT, R5, RZ, PT, P0 ;  /* 0x000000ff0500720c */ /* 0x000fda0003f05300 */
[----:B------:R-:W-:Y:S05]  /*0f80*/  @!P0 BRA `(.L_x_11) ;  /* 0x0000000000088947 */ /* 0x000fea0003800000 */
[----:B------:R0:W5:Y:S01]  /*0f90*/  LD.E R88, desc[UR36][R4.64] ;  /* 0x0000002404587980 */ /* 0x000162000c101900 */
[----:B------:R-:W-:Y:S05]  /*0fa0*/  BRA `(.L_x_12) ;  /* 0x0000000000247947 */ /* 0x000fea0003800000 */
.L_x_11:
[----:B------:R-:W-:Y:S02]  /*0fb0*/  ULDC.64 UR4, c[0x0][0x588] ;  /* 0x0001620000047ab9 */ /* 0x000fe40000000a00 */
[----:B------:R-:W-:-:S04]  /*0fc0*/  ISETP.NE.U32.AND P0, PT, RZ, UR4, PT ;  /* 0x00000004ff007c0c */ /* 0x000fc8000bf05070 */
[----:B------:R-:W-:-:S13]  /*0fd0*/  ISETP.NE.AND.EX P0, PT, RZ, UR5, PT, P0 ;  /* 0x00000005ff007c0c */ /* 0x000fda000bf05300 */
[----:B------:R-:W-:Y:S05]  /*0fe0*/  @!P0 BRA `(.L_x_13) ;  /* 0x00000000000c8947 */ /* 0x000fea0003800000 */
[----:B------:R-:W0:Y:S02]  /*0ff0*/  LDC.64 R4, c[0x0][0x588] ;  /* 0x00016200ff047b82 */ /* 0x000e240000000a00 */
[----:B0-----:R1:W5:Y:S01]  /*1000*/  LDG.E R88, desc[UR36][R4.64] ;  /* 0x0000002404587981 */ /* 0x001362000c1e1900 */
[----:B------:R-:W-:Y:S05]  /*1010*/  BRA `(.L_x_12) ;  /* 0x0000000000087947 */ /* 0x000fea0003800000 */
.L_x_13:
[----:B------:R-:W-:Y:S02]  /*1020*/  ULDC UR4, c[0x0][0x580] ;  /* 0x0001600000047ab9 */ /* 0x000fe40000000800 */
[----:B------:R-:W-:-:S07]  /*1030*/  IMAD.U32 R88, RZ, RZ, UR4 ;  /* 0x00000004ff587e24 */ /* 0x000fce000f8e00ff */
.L_x_12:
[----:B------:R-:W-:Y:S02]  /*1040*/  ULDC.64 UR4, c[0x0][0x5a0] ;  /* 0x0001680000047ab9 */ /* 0x000fe40000000a00 */
[----:B------:R-:W-:-:S04]  /*1050*/  ISETP.NE.U32.AND P0, PT, RZ, UR4, PT ;  /* 0x00000004ff007c0c */ /* 0x000fc8000bf05070 */
[----:B------:R-:W-:-:S13]  /*1060*/  ISETP.NE.AND.EX P0, PT, RZ, UR5, PT, P0 ;  /* 0x00000005ff007c0c */ /* 0x000fda000bf05300 */
[----:B------:R-:W-:Y:S05]  /*1070*/  @!P0 BRA `(.L_x_14) ;  /* 0x00000000001c8947 */ /* 0x000fea0003800000 */
[----:B01----:R-:W0:Y:S02]  /*1080*/  LDC.64 R4, c[0x0][0x5a0] ;  /* 0x00016800ff047b82 */ /* 0x003e240000000a00 */
[----:B0-----:R-:W2:Y:S02]  /*1090*/  LDG.E.64 R4, desc[UR36][R4.64] ;  /* 0x0000002404047981 */ /* 0x001ea4000c1e1b00 */
[----:B--2---:R-:W-:-:S04]  /*10a0*/  ISETP.NE.U32.AND P0, PT, R4, RZ, PT ;  /* 0x000000ff0400720c */ /* 0x004fc80003f05070 */
[----:B------:R-:W-:-:S13]  /*10b0*/  ISETP.NE.AND.EX P0, PT, R5, RZ, PT, P0 ;  /* 0x000000ff0500720c */ /* 0x000fda0003f05300 */
[----:B------:R-:W-:Y:S05]  /*10c0*/  @!P0 BRA `(.L_x_14) ;  /* 0x0000000000088947 */ /* 0x000fea0003800000 */
[----:B------:R0:W5:Y:S01]  /*10d0*/  LD.E R90, desc[UR36][R4.64] ;  /* 0x00000024045a7980 */ /* 0x000162000c101900 */
[----:B------:R-:W-:Y:S05]  /*10e0*/  BRA `(.L_x_15) ;  /* 0x0000000000247947 */ /* 0x000fea0003800000 */
.L_x_14:
[----:B------:R-:W-:Y:S02]  /*10f0*/  ULDC.64 UR4, c[0x0][0x590] ;  /* 0x0001640000047ab9 */ /* 0x000fe40000000a00 */
[----:B------:R-:W-:-:S04]  /*1100*/  ISETP.NE.U32.AND P0, PT, RZ, UR4, PT ;  /* 0x00000004ff007c0c */ /* 0x000fc8000bf05070 */
[----:B------:R-:W-:-:S13]  /*1110*/  ISETP.NE.AND.EX P0, PT, RZ, UR5, PT, P0 ;  /* 0x00000005ff007c0c */ /* 0x000fda000bf05300 */
[----:B------:R-:W-:Y:S05]  /*1120*/  @!P0 BRA `(.L_x_16) ;  /* 0x00000000000c8947 */ /* 0x000fea0003800000 */
[----:B------:R-:W2:Y:S02]  /*1130*/  LDC.64 R90, c[0x0][0x590] ;  /* 0x00016400ff5a7b82 */ /* 0x000ea40000000a00 */
[----:B--2---:R2:W5:Y:S01]  /*1140*/  LDG.E R90, desc[UR36][R90.64] ;  /* 0x000000245a5a7981 */ /* 0x004562000c1e1900 */
[----:B------:R-:W-:Y:S05]  /*1150*/  BRA `(.L_x_15) ;  /* 0x0000000000087947 */ /* 0x000fea0003800000 */
.L_x_16:
[----:B------:R-:W-:Y:S02]  /*1160*/  ULDC UR4, c[0x0][0x584] ;  /* 0x0001610000047ab9 */ /* 0x000fe40000000800 */
[----:B------:R-:W-:-:S07]  /*1170*/  IMAD.U32 R90, RZ, RZ, UR4 ;  /* 0x00000004ff5a7e24 */ /* 0x000fce000f8e00ff */
.L_x_15:
[----:B------:R-:W-:-:S13]  /*1180*/  LOP3.LUT P0, RZ, R0, 0xff, RZ, 0xc0, !PT ;  /* 0x000000ff00ff7812 */ /* 0x000fda000780c0ff */
[----:B------:R-:W-:Y:S05]  /*1190*/  @!P0 EXIT ;  /* 0x000000000000894d */ /* 0x000fea0003800000 */
[----:B------:R-:W-:Y:S01]  /*11a0*/  ULDC UR4, c[0x0][0x28c] ;  /* 0x0000a30000047ab9 */ /* 0x000fe20000000800 */
[----:B------:R-:W-:Y:S01]  /*11b0*/  LOP3.LUT R106, R19, 0x1, RZ, 0xfc, !PT ;  /* 0x00000001136a7812 */ /* 0x000fe200078efcff */
[----:B------:R-:W-:Y:S01]  /*11c0*/  UIADD3 UR4, UR4, 0x3f, URZ ;  /* 0x0000003f04047890 */ /* 0x000fe2000fffe03f */
[----:B------:R-:W-:Y:S01]  /*11d0*/  UMOV UR38, URZ ;  /* 0x0000003f00267c82 */ /* 0x000fe20008000000 */
[----:B------:R-:W-:Y:S02]  /*11e0*/  UMOV UR39, URZ ;  /* 0x0000003f00277c82 */ /* 0x000fe40008000000 */
[----:B------:R-:W-:-:S04]  /*11f0*/  USHF.R.S32.HI UR5, URZ, 0x1f, UR4 ;  /* 0x0000001f3f057899 */ /* 0x000fc80008011404 */
[----:B------:R-:W-:-:S04]  /*1200*/  ULEA.HI UR5, UR5, UR4, URZ, 0x6 ;  /* 0x0000000405057291 */ /* 0x000fc8000f8f303f */
[----:B------:R-:W-:-:S12]  /*1210*/  USHF.R.S32.HI UR40, URZ, 0x6, UR5 ;  /* 0x000000063f287899 */ /* 0x000fd80008011405 */
.L_x_162:
[----:B------:R-:W-:Y:S01]  /*1220*/  LOP3.LUT R0, R18, 0x80, RZ, 0xc0, !PT ;  /* 0x0000008012007812 */ /* 0x000fe200078ec0ff */
[----:B---3--:R-:W3:Y:S01]  /*1230*/  S2UR UR7, SR_CgaCtaId ;  /* 0x00000000000779c3 */ /* 0x008ee20000008800 */
[----:B------:R-:W-:Y:S02]  /*1240*/  UMOV UR6, 0x400 ;  /* 0x0000040000067882 */ /* 0x000fe40000000000 */
[----:B------:R-:W-:-:S06]  /*1250*/  SHF.R.U32.HI R0, RZ, 0x7, R0 ;  /* 0x00000007ff007819 */ /* 0x000fcc0000011600 */
[----:B----4-:R-:W4:Y:S01]  /*1260*/  SHFL.IDX PT, R0, R0, RZ, 0x1f ;  /* 0x00001fff00007589 */ /* 0x010f2200000e0000 */
[----:B---3--:R-:W-:Y:S01]  /*1270*/  ULEA UR6, UR7, UR6, 0x18 ;  /* 0x0000000607067291 */ /* 0x008fe2000f8ec03f */
[----:B----4-:R-:W-:-:S13]  /*1280*/  R2UR UR4, R0 ;  /* 0x00000000000472ca */ /* 0x010fda00000e0000 */
[----:B------:R-:W-:-:S04]  /*1290*/  ULEA.HI UR5, UR4, UR4, URZ, 0x1 ;  /* 0x0000000404057291 */ /* 0x000fc8000f8f083f */
[----:B------:R-:W-:-:S04]  /*12a0*/  ULOP3.LUT UR5, UR5, 0x7fffe, URZ, 0xc0, !UPT ;  /* 0x0007fffe05057892 */ /* 0x000fc8000f8ec03f */
[----:B------:R-:W-:-:S03]  /*12b0*/  UIADD3 UR5, UR4, -UR5, URZ ;  /* 0x8000000504057290 */ /* 0x000fc6000fffe03f */
[----:B------:R-:W-:Y:S01]  /*12c0*/  ULDC UR4, c[0x0][0x28c] ;  /* 0x0000a30000047ab9 */ /* 0x000fe20000000800 */
[----:B------:R-:W-:Y:S01]  /*12d0*/  ULEA UR5, UR5, UR6, 0xd ;  /* 0x0000000605057291 */ /* 0x000fe2000f8e683f */
[----:B------:R-:W-:-:S03]  /*12e0*/  ISETP.LT.AND P0, PT, RZ, UR4, PT ;  /* 0x00000004ff007c0c */ /* 0x000fc6000bf01270 */
[----:B------:R-:W-:-:S04]  /*12f0*/  UIADD3 UR5, UR5, 0x100, URZ ;  /* 0x0000010005057890 */ /* 0x000fc8000fffe03f */
[----:B------:R-:W-:-:S04]  /*1300*/  USHF.R.U32.HI UR5, URZ, 0x4, UR5 ;  /* 0x000000043f057899 */ /* 0x000fc80008011605 */
[----:B------:R-:W-:Y:S02]  /*1310*/  ULOP3.LUT UR41, UR5, 0x3fff, URZ, 0xc0, !UPT ;  /* 0x00003fff05297892 */ /* 0x000fe4000f8ec03f */
[----:B01---5:R-:W-:Y:S10]  /*1320*/  @P0 BRA `(.L_x_17) ;  /* 0x0000000000400947 */ /* 0x023ff40003800000 */
[----:B------:R-:W-:Y:S01]  /*1330*/  MOV R0, 0x0 ;  /* 0x0000000000007802 */ /* 0x000fe20000000f00 */
[----:B------:R-:W-:Y:S01]  /*1340*/  ULDC.64 UR4, c[0x4][0x68] ;  /* 0x01001a0000047ab9 */ /* 0x000fe20000000a00 */
[----:B------:R-:W-:Y:S01]  /*1350*/  ULDC.64 UR6, c[0x4][0x8] ;  /* 0x0100020000067ab9 */ /* 0x000fe20000000a00 */
[----:B01----:R-:W-:Y:S01]  /*1360*/  IMAD.U32 R4, RZ, RZ, UR4 ;  /* 0x00000004ff047e24 */ /* 0x003fe2000f8e00ff */
[----:B------:R0:W1:Y:S01]  /*1370*/  LDC.64 R14, c[0x4][R0] ;  /* 0x01000000000e7b82 */ /* 0x0000620000000a00 */
[----:B------:R-:W-:Y:S01]  /*1380*/  IMAD.U32 R5, RZ, RZ, UR5 ;  /* 0x00000005ff057e24 */ /* 0x000fe2000f8e00ff */
[----:B------:R-:W-:Y:S01]  /*1390*/  ULDC.64 UR4, c[0x4][0x70] ;  /* 0x01001c0000047ab9 */ /* 0x000fe20000000a00 */
[----:B------:R-:W-:Y:S02]  /*13a0*/  IMAD.U32 R10, RZ, RZ, UR6 ;  /* 0x00000006ff0a7e24 */ /* 0x000fe4000f8e00ff */
[----:B------:R-:W-:Y:S02]  /*13b0*/  IMAD.U32 R6, RZ, RZ, UR4 ;  /* 0x00000004ff067e24 */ /* 0x000fe4000f8e00ff */
[----:B------:R-:W-:-:S02]  /*13c0*/  IMAD.U32 R7, RZ, RZ, UR5 ;  /* 0x00000005ff077e24 */ /* 0x000fc4000f8e00ff */
[----:B------:R-:W-:Y:S02]  /*13d0*/  IMAD.U32 R11, RZ, RZ, UR7 ;  /* 0x00000007ff0b7e24 */ /* 0x000fe4000f8e00ff */
[----:B------:R-:W-:Y:S02]  /*13e0*/  IMAD.MOV.U32 R8, RZ, RZ, 0x1e1 ;  /* 0x000001e1ff087424 */ /* 0x000fe400078e00ff */
[----:B------:R-:W-:Y:S02]  /*13f0*/  IMAD.MOV.U32 R12, RZ, RZ, 0x1 ;  /* 0x00000001ff0c7424 */ /* 0x000fe400078e00ff */
[----:B0-----:R-:W-:-:S07]  /*1400*/  IMAD.MOV.U32 R13, RZ, RZ, RZ ;  /* 0x000000ffff0d7224 */ /* 0x001fce00078e00ff */
[----:B------:R-:W-:-:S07]  /*1410*/  LEPC R20, `(.L_x_17) ;  /* 0x000000001014794e */ /* 0x000fce0000000000 */
[----:B-12--5:R-:W-:Y:S05]  /*1420*/  CALL.ABS.NOINC R14 ;  /* 0x000000000e007343 */ /* 0x026fea0003c00000 */
.L_x_17:
[----:B------:R-:W-:-:S13]  /*1430*/  ISETP.NE.AND P0, PT, R106, 0x3, PT ;  /* 0x000000036a00780c */ /* 0x000fda0003f05270 */
[----:B------:R-:W-:Y:S05]  /*1440*/  @!P0 BRA `(.L_x_18) ;  /* 0x0000000000048947 */ /* 0x000fea0003800000 */
[----:B------:R-:W-:Y:S01]  /*1450*/  BPT.TRAP 0x1 ;  /* 0x000000040000795c */ /* 0x000fe20000300000 */
.L_x_18:
[----:B------:R-:W3:Y:S01]  /*1460*/  S2UR UR5, SR_CgaCtaId ;  /* 0x00000000000579c3 */ /* 0x000ee20000008800 */
[----:B------:R-:W-:Y:S01]  /*1470*/  UMOV UR4, 0x400 ;  /* 0x0000040000047882 */ /* 0x000fe20000000000 */
[----:B------:R-:W-:Y:S02]  /*1480*/  IMAD.U32 R0, RZ, RZ, UR38 ;  /* 0x00000026ff007e24 */ /* 0x000fe4000f8e00ff */
[----:B------:R-:W-:-:S03]  /*1490*/  IMAD.U32 R3, RZ, RZ, UR39 ;  /* 0x00000027ff037e24 */ /* 0x000fc6000f8e00ff */
[----:B------:R-:W-:Y:S01]  /*14a0*/  SHF.L.U32 R0, R0, 0x1f, RZ ;  /* 0x0000001f00007819 */ /* 0x000fe200000006ff */
[----:B---3--:R-:W-:-:S06]  /*14b0*/  ULEA UR4, UR5, UR4, 0x18 ;  /* 0x0000000405047291 */ /* 0x008fcc000f8ec03f */
[----:B------:R-:W-:-:S04]  /*14c0*/  IMAD.U32 R6, RZ, RZ, UR4 ;  /* 0x00000004ff067e24 */ /* 0x000fc8000f8e00ff */
[----:B------:R-:W-:-:S04]  /*14d0*/  IMAD R3, R3, 0x8, R6 ;  /* 0x0000000803037824 */ /* 0x000fc800078e0206 */
[----:B------:R3:W4:Y:S01]  /*14e0*/  SYNCS.PHASECHK.TRANS64.TRYWAIT P1, [R3+URZ], R0 ;  /* 0x00000000030075a7 */ /* 0x000722000802017f */
[----:B------:R-:W-:Y:S05]  /*14f0*/  @!P0 BRA `(.L_x_19) ;  /* 0x0000000000048947 */ /* 0x000fea0003800000 */
[----:B------:R-:W-:Y:S01]  /*1500*/  BPT.TRAP 0x1 ;  /* 0x000000040000795c */ /* 0x000fe20000300000 */
.L_x_19:
[----:B----4-:R-:W-:Y:S05]  /*1510*/  @P1 BRA `(.L_x_20) ;  /* 0x0000000000081947 */ /* 0x010fea0003800000 */
[----:B------:R-:W4:Y:S02]  /*1520*/  SYNCS.PHASECHK.TRANS64.TRYWAIT P1, [R3+URZ], R0 ;  /* 0x00000000030075a7 */ /* 0x000f24000802017f */
[----:B----4-:R-:W-:Y:S05]  /*1530*/  @!P1 BRA `(.L_x_21) ;  /* 0x0000007800849947 */ /* 0x010fea0003800000 */
.L_x_20:
[----:B------:R-:W-:-:S04]  /*1540*/  UISETP.LT.AND UP0, UPT, UR40, 0x1, UPT ;  /* 0x000000012800788c */ /* 0x000fc8000bf01270 */
[----:B------:R-:W-:-:S06]  /*1550*/  USEL UR4, UR40, 0x1, UP0 ;  /* 0x0000000128047887 */ /* 0x000fcc0008000000 */
[----:B---34-:R-:W-:Y:S01]  /*1560*/  IMAD.U32 R0, RZ, RZ, UR4 ;  /* 0x00000004ff007e24 */ /* 0x018fe2000f8e00ff */
[----:B------:R-:W-:Y:S05]  /*1570*/  WARPSYNC.ALL ;  /* 0x0000000000007948 */ /* 0x000fea0003800000 */
[----:B------:R-:W-:-:S04]  /*1580*/  IADD3 R0, -R0, UR40, RZ ;  /* 0x0000002800007c10 */ /* 0x000fc8000fffe1ff */
[----:B------:R-:W-:Y:S02]  /*1590*/  ISETP.GE.AND P1, PT, R0, 0x1, PT ;  /* 0x000000010000780c */ /* 0x000fe40003f26270 */
[----:B------:R-:W-:Y:S01]  /*15a0*/  R2UR UR4, R6 ;  /* 0x00000000060472ca */ /* 0x000fe200000e0000 */
[----:B------:R-:W-:Y:S01]  /*15b0*/  WARPGROUP.ARRIVE ;  /* 0x00000000000079c5 */ /* 0x000fe20000000000 */
[----:B------:R-:W-:Y:S01]  /*15c0*/  UMOV UR9, 0x40000040 ;  /* 0x4000004000097882 */ /* 0x000fe20000000000 */
[----:B------:R-:W-:-:S10]  /*15d0*/  UMOV UR11, 0x40000040 ;  /* 0x40000040000b7882 */ /* 0x000fd40000000000 */
[----:B------:R-:W-:-:S04]  /*15e0*/  UIADD3 UR4, UR4, 0x28100, URZ ;  /* 0x0002810004047890 */ /* 0x000fc8000fffe03f */
[----:B------:R-:W-:-:S04]  /*15f0*/  USHF.R.U32.HI UR4, URZ, 0x4, UR4 ;  /* 0x000000043f047899 */ /* 0x000fc80008011604 */
[----:B------:R-:W-:Y:S02]  /*1600*/  ULOP3.LUT UR5, UR4, 0x3fff, URZ, 0xc0, !UPT ;  /* 0x00003fff04057892 */ /* 0x000fe4000f8ec03f */
[----:B------:R-:W-:Y:S02]  /*1610*/  ULOP3.LUT UR4, UR41, 0x10000, URZ, 0xfc, !UPT ;  /* 0x0001000029047892 */ /* 0x000fe4000f8efc3f */
[----:B------:R-:W-:Y:S02]  /*1620*/  ULOP3.LUT UR5, UR5, 0x10000, URZ, 0xfc, !UPT ;  /* 0x0001000005057892 */ /* 0x000fe4000f8efc3f */
[----:B------:R-:W-:Y:S02]  /*1630*/  ULEA UR7, UR39, UR4, 0xb ;  /* 0x0000000427077291 */ /* 0x000fe4000f8e583f */
[----:B------:R-:W-:Y:S02]  /*1640*/  ULEA UR6, UR39, UR5, 0x9 ;  /* 0x0000000527067291 */ /* 0x000fe4000f8e483f */
[----:B------:R-:W-:-:S03]  /*1650*/  UIADD3 UR12, UR7, 0x400, URZ ;  /* 0x00000400070c7890 */ /* 0x000fc6000fffe03f */
[----:B------:R-:W-:Y:S02]  /*1660*/  UMOV UR8, UR7 ;  /* 0x0000000700087c82 */ /* 0x000fe40008000000 */
[----:B------:R-:W-:Y:S02]  /*1670*/  UMOV UR10, UR6 ;  /* 0x00000006000a7c82 */ /* 0x000fe40008000000 */
[----:B------:R-:W-:Y:S01]  /*1680*/  HGMMA.64x64x16.F32 R56, gdesc[UR8], RZ, !UPT, gsb0 ;  /* 0x00e00000083879f0 */ /* 0x000fe2000c0008ff */
[----:B------:R-:W-:Y:S01]  /*1690*/  UMOV UR8, UR12 ;  /* 0x0000000c00087c82 */ /* 0x000fe20008000000 */
[----:B------:R-:W-:Y:S01]  /*16a0*/  UMOV UR9, 0x40000040 ;  /* 0x4000004000097882 */ /* 0x000fe20000000000 */
[----:B------:R-:W-:Y:S01]  /*16b0*/  UIADD3 UR12, UR7, 0x402, URZ ;  /* 0x00000402070c7890 */ /* 0x000fe2000fffe03f */
[----:B------:R-:W-:Y:S02]  /*16c0*/  WARPGROUP.DEPBAR.LE gsb0, 0x0 ;  /* 0x00008000000079c5 */ /* 0x000fe40000010000 */
[----:B------:R-:W-:-:S06]  /*16d0*/  WARPGROUP.ARRIVE ;  /* 0x00000000000079c5 */ /* 0x000fcc0000000000 */
[----:B------:R-:W-:Y:S01]  /*16e0*/  HGMMA.64x64x16.F32 R24, gdesc[UR8], RZ, !UPT, gsb0 ;  /* 0x00e00000081879f0 */ /* 0x000fe2000c0008ff */
[----:B------:R-:W-:Y:S02]  /*16f0*/  UIADD3 UR8, UR7, 0x2, URZ ;  /* 0x0000000207087890 */ /* 0x000fe4000fffe03f */
[----:B------:R-:W-:Y:S01]  /*1700*/  UIADD3 UR10, UR6, 0x2, URZ ;  /* 0x00000002060a7890 */ /* 0x000fe2000fffe03f */
[----:B------:R-:W-:Y:S01]  /*1710*/  UMOV UR9, 0x40000040 ;  /* 0x4000004000097882 */ /* 0x000fe20000000000 */
[----:B------:R-:W-:Y:S01]  /*1720*/  UMOV UR11, 0x40000040 ;  /* 0x40000040000b7882 */ /* 0x000fe20000000000 */
[----:B------:R-:W-:Y:S02]  /*1730*/  WARPGROUP.DEPBAR.LE gsb0, 0x0 ;  /* 0x00008000000079c5 */ /* 0x000fe40000010000 */
[----:B------:R-:W-:-:S06]  /*1740*/  WARPGROUP.ARRIVE ;  /* 0x00000000000079c5 */ /* 0x000fcc0000000000 */
[----:B------:R-:W-:Y:S01]  /*1750*/  HGMMA.64x64x16.F32 R56, gdesc[UR8], R56, gsb0 ;  /* 0x00e00000083879f0 */ /* 0x000fe20008000838 */
[----:B------:R-:W-:Y:S01]  /*1760*/  UMOV UR8, UR12 ;  /* 0x0000000c00087c82 */ /* 0x000fe20008000000 */
[----:B------:R-:W-:Y:S01]  /*1770*/  UMOV UR9, 0x40000040 ;  /* 0x4000004000097882 */ /* 0x000fe20000000000 */
[----:B------:R-:W-:Y:S01]  /*1780*/  UIADD3 UR12, UR7, 0x404, URZ ;  /* 0x00000404070c7890 */ /* 0x000fe2000fffe03f */
[----:B------:R-:W-:Y:S02]  /*1790*/  WARPGROUP.DEPBAR.LE gsb0, 0x0 ;  /* 0x00008000000079c5 */ /* 0x000fe40000010000 */
[----:B------:R-:W-:-:S06]  /*17a0*/  WARPGROUP.ARRIVE ;  /* 0x00000000000079c5 */ /* 0x000fcc0000000000 */
[----:B------:R-:W-:Y:S01]  /*17b0*/  HGMMA.64x64x16.F32 R24, gdesc[UR8], R24, gsb0 ;  /* 0x00e00000081879f0 */ /* 0x000fe20008000818 */
        /* <DEDUP_REMOVED lines=9> */
[----:B------:R-:W-:Y:S02]  /*1850*/  WARPGROUP.DEPBAR.LE gsb0, 0x0 ;  /* 0x00008000000079c5 */ /* 0x000fe40000010000 */
[----:B------:R-:W-:-:S06]  /*1860*/  WARPGROUP.ARRIVE ;  /* 0x00000000000079c5 */ /* 0x000fcc0000000000 */
[----:B------:R-:W-:Y:S01]  /*1870*/  HGMMA.64x64x16.F32 R24, gdesc[UR8], R24, gsb0 ;  /* 0x00e00000081879f0 */ /* 0x000fe20008000818 */
[----:B------:R-:W-:Y:S02]  /*1880*/  UIADD3 UR8, UR7, 0x6, URZ ;  /* 0x0000000607087890 */ /* 0x000fe4000fffe03f */
[----:B------:R-:W-:Y:S01]  /*1890*/  UIADD3 UR10, UR6, 0x6, URZ ;  /* 0x00000006060a7890 */ /* 0x000fe2000fffe03f */
[----:B------:R-:W-:Y:S01]  /*18a0*/  UMOV UR9, 0x40000040 ;  /* 0x4000004000097882 */ /* 0x000fe20000000000 */
[----:B------:R-:W-:Y:S01]  /*18b0*/  UMOV UR11, 0x40000040 ;  /* 0x40000040000b7882 */ /* 0x000fe20000000000 */
[----:B------:R-:W-:Y:S01]  /*18c0*/  UIADD3 UR7, UR7, 0x406, URZ ;  /* 0x0000040607077890 */ /* 0x000fe2000fffe03f */
[----:B------:R-:W-:Y:S02]  /*18d0*/  WARPGROUP.DEPBAR.LE gsb0, 0x0 ;  /* 0x00008000000079c5 */ /* 0x000fe40000010000 */
[----:B------:R-:W-:-:S06]  /*18e0*/  WARPGROUP.ARRIVE ;  /* 0x00000000000079c5 */ /* 0x000fcc0000000000 */
[----:B------:R-:W-:Y:S01]  /*18f0*/  HGMMA.64x64x16.F32 R56, gdesc[UR8], R56, gsb0 ;  /* 0x00e00000083879f0 */ /* 0x000fe20008000838 */
[----:B------:R-:W-:Y:S01]  /*1900*/  UMOV UR8, UR7 ;  /* 0x0000000700087c82 */ /* 0x000fe20008000000 */
[----:B------:R-:W-:Y:S01]  /*1910*/  UMOV UR9, 0x40000040 ;  /* 0x4000004000097882 */ /* 0x000fe20000000000 */
[----:B------:R-:W-:Y:S02]  /*1920*/  WARPGROUP.DEPBAR.LE gsb0, 0x0 ;  /* 0x00008000000079c5 */ /* 0x000fe40000010000 */
[----:B------:R-:W-:-:S06]  /*1930*/  WARPGROUP.ARRIVE ;  /* 0x00000000000079c5 */ /* 0x000fcc0000000000 */
[----:B------:R-:W-:Y:S03]  /*1940*/  HGMMA.64x64x16.F32 R24, gdesc[UR8], R24, gsb0 ;  /* 0x00e00000081879f0 */ /* 0x000fe60008000818 */
[----:B------:R-:W-:Y:S02]  /*1950*/  WARPGROUP.DEPBAR.LE gsb0, 0x0 ;  /* 0x00008000000079c5 */ /* 0x000fe40000010000 */
[----:B------:R-:W-:Y:S05]  /*1960*/  @!P1 BRA `(.L_x_22) ;  /* 0x0000000400849947 */ /* 0x000fea0003800000 */
[----:B------:R-:W-:Y:S02]  /*1970*/  UIADD3 UR6, UR39, 0x1, URZ ;  /* 0x0000000127067890 */ /* 0x000fe4000fffe03f */
[----:B------:R-:W-:Y:S02]  /*1980*/  IMAD.U32 R3, RZ, RZ, UR39 ;  /* 0x00000027ff037e24 */ /* 0x000fe4000f8e00ff */
[----:B------:R-:W-:-:S04]  /*1990*/  UISETP.NE.AND UP0, UPT, UR6, 0x5, UPT ;  /* 0x000000050600788c */ /* 0x000fc8000bf05270 */
[----:B------:R-:W-:Y:S02]  /*19a0*/  USEL UR7, URZ, 0x1, UP0 ;  /* 0x000000013f077887 */ /* 0x000fe40008000000 */
[----:B------:R-:W-:Y:S02]  /*19b0*/  USEL UR6, UR6, URZ, UP0 ;  /* 0x0000003f06067287 */ /* 0x000fe40008000000 */
[----:B------:R-:W-:-:S06]  /*19c0*/  ULOP3.LUT UR7, UR38, UR7, URZ, 0x3c, !UPT ;  /* 0x0000000726077292 */ /* 0x000fcc000f8e3c3f */
[----:B------:R-:W-:-:S07]  /*19d0*/  IMAD.U32 R7, RZ, RZ, UR7 ;  /* 0x00000007ff077e24 */ /* 0x000fce000f8e00ff */
.L_x_29:
[----:B------:R-:W-:Y:S05]  /*19e0*/  @!P0 BRA `(.L_x_23) ;  /* 0x0000000000048947 */ /* 0x000fea0003800000 */
[----:B------:R-:W-:Y:S01]  /*19f0*/  BPT.TRAP 0x1 ;  /* 0x000000040000795c */ /* 0x000fe20000300000 */
.L_x_23:
[----:B------:R-:W3:Y:S01]  /*1a00*/  S2UR UR8, SR_CgaCtaId ;  /* 0x00000000000879c3 */ /* 0x000ee20000008800 */
[----:B------:R-:W-:Y:S01]  /*1a10*/  UMOV UR7, 0x400 ;  /* 0x0000040000077882 */ /* 0x000fe20000000000 */
[----:B01----:R-:W-:Y:S01]  /*1a20*/  IMAD.U32 R5, RZ, RZ, UR6 ;  /* 0x00000006ff057e24 */ /* 0x003fe2000f8e00ff */
[----:B------:R-:W-:Y:S01]  /*1a30*/  SHF.L.U32 R4, R7, 0x1f, RZ ;  /* 0x0000001f07047819 */ /* 0x000fe200000006ff */
[----:B---3--:R-:W-:-:S06]  /*1a40*/  ULEA UR7, UR8, UR7, 0x18 ;  /* 0x0000000708077291 */ /* 0x008fcc000f8ec03f */
[----:B------:R-:W-:-:S04]  /*1a50*/  IMAD.U32 R6, RZ, RZ, UR7 ;  /* 0x00000007ff067e24 */ /* 0x000fc8000f8e00ff */
[----:B------:R-:W-:-:S04]  /*1a60*/  IMAD R5, R5, 0x8, R6 ;  /* 0x0000000805057824 */ /* 0x000fc800078e0206 */
[----:B------:R0:W1:Y:S01]  /*1a70*/  SYNCS.PHASECHK.TRANS64.TRYWAIT P1, [R5+URZ], R4 ;  /* 0x00000004050075a7 */ /* 0x000062000802017f */
[----:B------:R-:W-:Y:S05]  /*1a80*/  @!P0 BRA `(.L_x_24) ;  /* 0x0000000000048947 */ /* 0x000fea0003800000 */
[----:B------:R-:W-:Y:S01]  /*1a90*/  BPT.TRAP 0x1 ;  /* 0x000000040000795c */ /* 0x000fe20000300000 */
.L_x_24:
[----:B-1----:R-:W-:Y:S05]  /*1aa0*/  @P1 BRA `(.L_x_25) ;  /* 0x0000000000081947 */ /* 0x002fea0003800000 */
[----:B------:R-:W1:Y:S02]  /*1ab0*/  SYNCS.PHASECHK.TRANS64.TRYWAIT P1, [R5+URZ], R4 ;  /* 0x00000004050075a7 */ /* 0x000e64000802017f */
[----:B-1----:R-:W-:Y:S05]  /*1ac0*/  @!P1 BRA `(.L_x_26) ;  /* 0x0000007400349947 */ /* 0x002fea0003800000 */
.L_x_25:
[----:B------:R-:W-:Y:S01]  /*1ad0*/  ULEA UR7, UR6, UR5, 0x9 ;  /* 0x0000000506077291 */ /* 0x000fe2000f8e483f */
[----:B------:R-:W-:Y:S01]  /*1ae0*/  WARPGROUP.ARRIVE ;  /* 0x00000000000079c5 */ /* 0x000fe20000000000 */
[----:B------:R-:W-:Y:S01]  /*1af0*/  ULEA UR12, UR6, UR4, 0xb ;  /* 0x00000004060c7291 */ /* 0x000fe2000f8e583f */
[----:B------:R-:W-:Y:S01]  /*1b00*/  UMOV UR11, 0x40000040 ;  /* 0x40000040000b7882 */ /* 0x000fe20000000000 */
[----:B------:R-:W-:Y:S02]  /*1b10*/  UMOV UR9, 0x40000040 ;  /* 0x4000004000097882 */ /* 0x000fe40000000000 */
[----:B------:R-:W-:Y:S01]  /*1b20*/  UIADD3 UR13, UR12, 0x400, URZ ;  /* 0x000004000c0d7890 */ /* 0x000fe2000fffe03f */
[----:B------:R-:W-:Y:S02]  /*1b30*/  UMOV UR10, UR7 ;  /* 0x00000007000a7c82 */ /* 0x000fe40008000000 */
[----:B------:R-:W-:Y:S02]  /*1b40*/  UMOV UR8, UR12 ;  /* 0x0000000c00087c82 */ /* 0x000fe40008000000 */
[----:B------:R-:W-:Y:S01]  /*1b50*/  HGMMA.64x64x16.F32 R56, gdesc[UR8], R56, gsb0 ;  /* 0x00e00000083879f0 */ /* 0x000fe20008000838 */
[----:B------:R-:W-:Y:S01]  /*1b60*/  UMOV UR9, 0x40000040 ;  /* 0x4000004000097882 */ /* 0x000fe20000000000 */
[----:B------:R-:W-:Y:S01]  /*1b70*/  UMOV UR8, UR13 ;  /* 0x0000000d00087c82 */ /* 0x000fe20008000000 */
[----:B------:R-:W-:Y:S01]  /*1b80*/  UIADD3 UR13, UR12, 0x402, URZ ;  /* 0x000004020c0d7890 */ /* 0x000fe2000fffe03f */
[----:B------:R-:W-:-:S02]  /*1b90*/  WARPGROUP.DEPBAR.LE gsb0, 0x0 ;  /* 0x00008000000079c5 */ /* 0x000fc40000010000 */
        /* <DEDUP_REMOVED lines=42> */
[----:B------:R-:W-:Y:S01]  /*1e40*/  BPT.TRAP 0x1 ;  /* 0x000000040000795c */ /* 0x000fe20000300000 */
.L_x_27:
[----:B------:R-:W-:-:S13]  /*1e50*/  ISETP.NE.AND P1, PT, R23, RZ, PT ;  /* 0x000000ff1700720c */ /* 0x000fda0003f25270 */
[----:B01----:R-:W-:-:S04]  /*1e60*/  @P1 IMAD R4, R3, 0x8, R6 ;  /* 0x0000000803041824 */ /* 0x003fc800078e0206 */
[----:B------:R-:W-:-:S05]  /*1e70*/  @P1 VIADD R5, R4, 0x28 ;  /* 0x0000002804051836 */ /* 0x000fca0000000000 */
[----:B------:R-:W-:-:S04]  /*1e80*/  @P1 PRMT R5, R22, 0x654, R5 ;  /* 0x0000065416051816 */ /* 0x000fc80000000005 */
[----:B------:R0:W-:Y:S01]  /*1e90*/  @P1 SYNCS.ARRIVE.TRANS64.RED.A1T0 RZ, [R5+URZ], RZ ;  /* 0x000000ff05ff19a7 */ /* 0x0001e2000810043f */
[----:B------:R-:W-:-:S13]  /*1ea0*/  ISETP.GT.U32.AND P1, PT, R19, 0x1, PT ;  /* 0x000000011300780c */ /* 0x000fda0003f24070 */
[----:B0-----:R-:W-:Y:S05]  /*1eb0*/  @P1 BRA `(.L_x_28) ;  /* 0x0000000000041947 */ /* 0x001fea0003800000 */
[----:B------:R-:W-:Y:S01]  /*1ec0*/  BPT.TRAP 0x1 ;  /* 0x000000040000795c */ /* 0x000fe20000300000 */
.L_x_28:
[----:B------:R-:W-:Y:S01]  /*1ed0*/  UIADD3 UR6, UR6, 0x1, URZ ;  /* 0x0000000106067890 */ /* 0x000fe2000fffe03f */
[C---:B------:R-:W-:Y:S01]  /*1ee0*/  ISETP.GT.AND P2, PT, R0.reuse, 0x1, PT ;  /* 0x000000010000780c */ /* 0x040fe20003f44270 */
[----:B------:R-:W-:Y:S02]  /*1ef0*/  VIADD R3, R3, 0x1 ;  /* 0x0000000103037836 */ /* 0x000fe40000000000 */
[----:B------:R-:W-:Y:S01]  /*1f00*/  UISETP.NE.AND UP0, UPT, UR6, 0x5, UPT ;  /* 0x000000050600788c */ /* 0x000fe2000bf05270 */
[----:B------:R-:W-:Y:S02]  /*1f10*/  VIADD R0, R0, 0xffffffff ;  /* 0xffffffff00007836 */ /* 0x000fe40000000000 */
[C---:B------:R-:W-:Y:S01]  /*1f20*/  ISETP.NE.AND P1, PT, R3.reuse, 0x5, PT ;  /* 0x000000050300780c */ /* 0x040fe20003f25270 */
[----:B------:R-:W-:Y:S02]  /*1f30*/  USEL UR7, URZ, 0x1, UP0 ;  /* 0x000000013f077887 */ /* 0x000fe40008000000 */
[----:B------:R-:W-:Y:S01]  /*1f40*/  USEL UR6, UR6, URZ, UP0 ;  /* 0x0000003f06067287 */ /* 0x000fe20008000000 */
[----:B------:R-:W-:-:S03]  /*1f50*/  SEL R3, R3, RZ, P1 ;  /* 0x000000ff03037207 */ /* 0x000fc60000800000 */
[----:B------:R-:W-:Y:S01]  /*1f60*/  LOP3.LUT R7, R7, UR7, RZ, 0x3c, !PT ;  /* 0x0000000707077c12 */ /* 0x000fe2000f8e3cff */
[----:B------:R-:W-:Y:S07]  /*1f70*/  @P2 BRA `(.L_x_29) ;  /* 0xfffffff800982947 */ /* 0x000fee000383ffff */
.L_x_22:
[----:B------:R-:W3:Y:S02]  /*1f80*/  LDC R0, c[0x0][0x28c] ;  /* 0x0000a300ff007b82 */ /* 0x000ee40000000800 */
[----:B---3--:R-:W-:-:S13]  /*1f90*/  ISETP.GE.AND P1, PT, R0, 0x1, PT ;  /* 0x000000010000780c */ /* 0x008fda0003f26270 */
[----:B------:R-:W-:Y:S05]  /*1fa0*/  @!P1 BRA `(.L_x_30) ;  /* 0x0000000000509947 */ /* 0x000fea0003800000 */
[----:B------:R-:W-:Y:S05]  /*1fb0*/  @!P0 BRA `(.L_x_31) ;  /* 0x0000000000048947 */ /* 0x000fea0003800000 */
[----:B------:R-:W-:Y:S01]  /*1fc0*/  BPT.TRAP 0x1 ;  /* 0x000000040000795c */ /* 0x000fe20000300000 */
.L_x_31:
[----:B------:R-:W-:Y:S01]  /*1fd0*/  ISETP.NE.AND P0, PT, R23, RZ, PT ;  /* 0x000000ff1700720c */ /* 0x000fe20003f05270 */
[----:B------:R-:W-:Y:S01]  /*1fe0*/  BSSY B0, `(.L_x_32) ;  /* 0x000000e000007945 */ /* 0x000fe20003800000 */
[----:B------:R-:W-:-:S11]  /*1ff0*/  ISETP.GT.U32.AND P1, PT, R19, 0x1, PT ;  /* 0x000000011300780c */ /* 0x000fd60003f24070 */
[----:B------:R-:W-:Y:S05]  /*2000*/  @!P0 BRA `(.L_x_33) ;  /* 0x00000000002c8947 */ /* 0x000fea0003800000 */
[----:B------:R-:W-:-:S04]  /*2010*/  UISETP.LT.AND UP0, UPT, UR40, 0x1, UPT ;  /* 0x000000012800788c */ /* 0x000fc8000bf01270 */
[----:B------:R-:W-:-:S04]  /*2020*/  USEL UR6, UR40, 0x1, UP0 ;  /* 0x0000000128067887 */ /* 0x000fc80008000000 */
[----:B------:R-:W-:-:S04]  /*2030*/  UIADD3 UR6, UR39, UR40, -UR6 ;  /* 0x0000002827067290 */ /* 0x000fc8000fffe806 */
[----:B------:R-:W-:-:S04]  /*2040*/  UIMAD.WIDE.U32 UR4, UR6, -0x33333333, URZ ;  /* 0xcccccccd060478a5 */ /* 0x000fc8000f8e003f */
[----:B------:R-:W-:-:S04]  /*2050*/  USHF.R.U32.HI UR4, URZ, 0x2, UR5 ;  /* 0x000000023f047899 */ /* 0x000fc80008011605 */
[----:B------:R-:W-:-:S06]  /*2060*/  UIMAD UR6, UR4, -0x5, UR6 ;  /* 0xfffffffb040678a4 */ /* 0x000fcc000f8e0206 */
[----:B------:R-:W-:-:S04]  /*2070*/  IMAD.U32 R3, RZ, RZ, UR6 ;  /* 0x00000006ff037e24 */ /* 0x000fc8000f8e00ff */
[----:B------:R-:W-:-:S04]  /*2080*/  IMAD R0, R3, 0x8, R6 ;  /* 0x0000000803007824 */ /* 0x000fc800078e0206 */
[----:B------:R-:W-:-:S05]  /*2090*/  VIADD R3, R0, 0x28 ;  /* 0x0000002800037836 */ /* 0x000fca0000000000 */
[----:B------:R-:W-:-:S04]  /*20a0*/  PRMT R3, R22, 0x654, R3 ;  /* 0x0000065416037816 */ /* 0x000fc80000000003 */
[----:B------:R3:W-:Y:S03]  /*20b0*/  SYNCS.ARRIVE.TRANS64.RED.A1T0 RZ, [R3+URZ], RZ ;  /* 0x000000ff03ff79a7 */ /* 0x0007e6000810043f */
.L_x_33:
[----:B------:R-:W-:Y:S05]  /*20c0*/  BSYNC B0 ;  /* 0x0000000000007941 */ /* 0x000fea0003800000 */
.L_x_32:
[----:B------:R-:W-:Y:S05]  /*20d0*/  @P1 BRA `(.L_x_30) ;  /* 0x0000000000041947 */ /* 0x000fea0003800000 */
[----:B------:R-:W-:Y:S01]  /*20e0*/  BPT.TRAP 0x1 ;  /* 0x000000040000795c */ /* 0x000fe20000300000 */
.L_x_30:
[----:B------:R-:W4:Y:S01]  /*20f0*/  LDC R6, c[0x0][0x288] ;  /* 0x0000a200ff067b82 */ /* 0x000f220000000800 */
[--C-:B------:R-:W-:Y:S01]  /*2100*/  SHF.R.U32.HI R0, RZ, 0x2, R18.reuse ;  /* 0x00000002ff007819 */ /* 0x100fe20000011612 */
[----:B------:R-:W-:Y:S01]  /*2110*/  IMAD.SHL.U32 R11, R92, 0x40, RZ ;  /* 0x000000405c0b7824 */ /* 0x000fe200078e00ff */
[----:B01----:R-:W-:Y:S01]  /*2120*/  SHF.R.U32.HI R5, RZ, 0x7, R18 ;  /* 0x00000007ff057819 */ /* 0x003fe20000011612 */
[----:B------:R-:W-:Y:S01]  /*2130*/  UIADD3 UR39, UR40, UR39, URZ ;  /* 0x0000002728277290 */ /* 0x000fe2000fffe03f */
[----:B---3--:R-:W-:Y:S01]  /*2140*/  LOP3.LUT R3, R0, 0x7, RZ, 0xc0, !PT ;  /* 0x0000000700037812 */ /* 0x008fe200078ec0ff */
[----:B------:R-:W-:Y:S01]  /*2150*/  ULDC UR7, c[0x0][0x284] ;  /* 0x0000a10000077ab9 */ /* 0x000fe20000000800 */
[----:B------:R-:W-:Y:S01]  /*2160*/  LOP3.LUT R0, R5, 0x1, RZ, 0xc0, !PT ;  /* 0x0000000105007812 */ /* 0x000fe200078ec0ff */
[----:B------:R-:W-:Y:S01]  /*2170*/  UISETP.GT.U32.AND UP0, UPT, UR39, 0x4, UPT ;  /* 0x000000042700788c */ /* 0x000fe2000bf04070 */
[C---:B------:R-:W-:Y:S01]  /*2180*/  LOP3.LUT R5, R18.reuse, 0x3, RZ, 0xc0, !PT ;  /* 0x0000000312057812 */ /* 0x040fe200078ec0ff */
[----:B------:R-:W-:Y:S01]  /*2190*/  UISETP.GE.U32.AND UP1, UPT, UR40, 0x5, UPT ;  /* 0x000000052800788c */ /* 0x000fe2000bf26070 */
[----:B------:R-:W-:Y:S01]  /*21a0*/  LOP3.LUT R4, R18, 0x60, RZ, 0xc0, !PT ;  /* 0x0000006012047812 */ /* 0x000fe200078ec0ff */
[----:B------:R-:W-:Y:S01]  /*21b0*/  IMAD.SHL.U32 R8, R0, 0x40, RZ ;  /* 0x0000004000087824 */ /* 0x000fe200078e00ff */
[----:B------:R-:W-:Y:S01]  /*21c0*/  UISETP.LT.U32.AND UP0, UPT, UR40, 0x5, UP0 ;  /* 0x000000052800788c */ /* 0x000fe20008701070 */
[----:B------:R-:W-:Y:S01]  /*21d0*/  SHF.R.S32.HI R21, RZ, 0x1f, R89 ;  /* 0x0000001fff157819 */ /* 0x000fe20000011459 */
[----:B------:R-:W-:Y:S01]  /*21e0*/  ULDC.64 UR8, c[0x0][0x5d0] ;  /* 0x0001740000087ab9 */ /* 0x000fe20000000a00 */
[----:B------:R-:W-:Y:S01]  /*21f0*/  SHF.R.U32.HI R4, RZ, 0x1, R4 ;  /* 0x00000001ff047819 */ /* 0x000fe20000011604 */
[----:B------:R-:W-:-:S02]  /*2200*/  UIMAD.WIDE.U32 UR4, UR39, -0x33333333, URZ ;  /* 0xcccccccd270478a5 */ /* 0x000fc4000f8e003f */
[----:B------:R-:W-:Y:S01]  /*2210*/  USEL UR6, URZ, 0x1, !UP0 ;  /* 0x000000013f067887 */ /* 0x000fe2000c000000 */
[--C-:B------:R-:W-:Y:S01]  /*2220*/  IADD3 R7, RZ, -R4, -R3.reuse ;  /* 0x80000004ff077210 */ /* 0x100fe20007ffe803 */
[----:B------:R-:W-:Y:S01]  /*2230*/  USHF.R.U32.HI UR4, URZ, 0x2, UR5 ;  /* 0x000000023f047899 */ /* 0x000fe20008011605 */
[----:B------:R-:W-:Y:S01]  /*2240*/  LOP3.LUT R3, R8, 0x40, R3, 0xe2, !PT ;  /* 0x0000004008037812 */ /* 0x000fe200078ee203 */
[----:B------:R-:W-:Y:S01]  /*2250*/  IMAD R8, R21, UR8, RZ ;  /* 0x0000000815087c24 */ /* 0x000fe2000f8e02ff */
[----:B----4-:R-:W-:Y:S01]  /*2260*/  ISETP.GE.AND P0, PT, R11, R6, PT ;  /* 0x000000060b00720c */ /* 0x010fe20003f06270 */
[----:B------:R-:W-:Y:S01]  /*2270*/  IMAD R10, R5, -0x2, R6 ;  /* 0xfffffffe050a7824 */ /* 0x000fe200078e0206 */
[----:B------:R-:W-:Y:S01]  /*2280*/  ULOP3.LUT UR38, UR38, UR6, URZ, 0x3c, !UPT ;  /* 0x0000000626267292 */ /* 0x000fe2000f8e3c3f */
[----:B------:R-:W-:Y:S01]  /*2290*/  IMAD.SHL.U32 R5, R96, 0x100, RZ ;  /* 0x0000010060057824 */ /* 0x000fe200078e00ff */
[----:B------:R-:W-:Y:S01]  /*22a0*/  UIMAD UR39, UR4, -0x5, UR39 ;  /* 0xfffffffb042778a4 */ /* 0x000fe2000f8e0227 */
[----:B------:R-:W-:Y:S01]  /*22b0*/  IMAD.SHL.U32 R6, R18, 0x2, RZ ;  /* 0x0000000212067824 */ /* 0x000fe200078e00ff */
[----:B------:R-:W-:Y:S01]  /*22c0*/  @UP1 ULOP3.LUT UR38, UR38, 0x1, UR4, 0x78, !UPT ;  /* 0x0000000126261892 */ /* 0x000fe2000f8e7804 */
[----:B------:R-:W-:Y:S01]  /*22d0*/  IMAD R0, R0, -0x40, R7 ;  /* 0xffffffc000007824 */ /* 0x000fe200078e0207 */
[----:B------:R-:W-:Y:S01]  /*22e0*/  ISETP.GE.OR P0, PT, R5, UR7, P0 ;  /* 0x0000000705007c0c */ /* 0x000fe20008706670 */
[----:B------:R-:W-:Y:S01]  /*22f0*/  IMAD.WIDE R96, R96, 0x100, RZ ;  /* 0x0000010060607825 */ /* 0x000fe200078e02ff */
[----:B------:R-:W-:-:S03]  /*2300*/  LOP3.LUT R6, R11, 0x6, R6, 0xf8, !PT ;  /* 0x000000060b067812 */ /* 0x000fc600078ef806 */
[----:B------:R-:W-:Y:S01]  /*2310*/  IMAD R13, R89, UR9, R8 ;  /* 0x00000009590d7c24 */ /* 0x000fe2000f8e0208 */
[----:B------:R-:W-:Y:S02]  /*2320*/  SHF.R.S32.HI R7, RZ, 0x1f, R6 ;  /* 0x0000001fff077819 */ /* 0x000fe40000011406 */
[----:B------:R-:W-:Y:S01]  /*2330*/  LOP3.LUT R113, R96, R3, R4, 0xfe, !PT ;  /* 0x0000000360717212 */ /* 0x000fe200078efe04 */
[----:B------:R-:W-:Y:S01]  /*2340*/  IMAD.IADD R4, R10, 0x1, -R11 ;  /* 0x000000010a047824 */ /* 0x000fe200078e0a0b */
[----:B------:R-:W-:Y:S01]  /*2350*/  IADD3 R3, -R5, UR7, R0 ;  /* 0x0000000705037c10 */ /* 0x000fe2000fffe100 */
[----:B------:R-:W-:-:S04]  /*2360*/  IMAD.WIDE.U32 R8, R89, UR8, R6 ;  /* 0x0000000859087c25 */ /* 0x000fc8000f8e0006 */
[----:B------:R-:W-:Y:S02]  /*2370*/  IMAD.IADD R9, R9, 0x1, R13 ;  /* 0x0000000109097824 */ /* 0x000fe400078e020d */
[----:B------:R-:W-:Y:S01]  /*2380*/  IMAD.MOV.U32 R0, RZ, RZ, -0x1 ;  /* 0xffffffffff007424 */ /* 0x000fe200078e00ff */
[----:B------:R-:W-:Y:S06]  /*2390*/  @P0 BRA `(.L_x_34) ;  /* 0x0000004c00780947 */ /* 0x000fec0003800000 */
[----:B------:R-:W0:Y:S01]  /*23a0*/  LDC.64 R12, c[0x0][0x5c8] ;  /* 0x00017200ff0c7b82 */ /* 0x000e220000000a00 */
[----:B-----5:R-:W-:Y:S01]  /*23b0*/  FSETP.NEU.AND P1, PT, R90, RZ, PT ;  /* 0x000000ff5a00720b */ /* 0x020fe20003f2d000 */
[----:B------:R-:W-:Y:S01]  /*23c0*/  BSSY B0, `(.L_x_34) ;  /* 0x00004db000007945 */ /* 0x000fe20003800000 */
[----:B------:R-:W-:-:S04]  /*23d0*/  ISETP.GT.AND P6, PT, R4, RZ, PT ;  /* 0x000000ff0400720c */ /* 0x000fc80003fc4270 */
[----:B------:R-:W-:Y:S01]  /*23e0*/  ISETP.GT.AND P0, PT, R3, RZ, P6 ;  /* 0x000000ff0300720c */ /* 0x000fe20003704270 */
[-C--:B0-----:R-:W-:Y:S02]  /*23f0*/  IMAD R10, R97, R12.reuse, RZ ;  /* 0x0000000c610a7224 */ /* 0x081fe400078e02ff */
[----:B------:R-:W-:-:S04]  /*2400*/  IMAD.WIDE.U32 R104, R113, R12, R8 ;  /* 0x0000000c71687225 */ /* 0x000fc800078e0008 */
[----:B------:R-:W-:-:S04]  /*2410*/  IMAD R5, R113, R13, R10 ;  /* 0x0000000d71057224 */ /* 0x000fc800078e020a */
[----:B------:R-:W-:Y:S01]  /*2420*/  IMAD.IADD R95, R105, 0x1, R5 ;  /* 0x00000001695f7824 */ /* 0x000fe200078e0205 */
[----:B------:R-:W-:Y:S06]  /*2430*/  @!P1 BRA `(.L_x_35) ;  /* 0x0000003400749947 */ /* 0x000fec0003800000 */
[----:B------:R-:W0:Y:S01]  /*2440*/  LDC.64 R14, c[0x0][0x5b8] ;  /* 0x00016e00ff0e7b82 */ /* 0x000e220000000a00 */
[----:B------:R-:W-:-:S07]  /*2450*/  ULDC.64 UR4, c[0x0][0x5c0] ;  /* 0x0001700000047ab9 */ /* 0x000fce0000000a00 */
[----:B------:R-:W1:Y:S08]  /*2460*/  LDC.64 R98, c[0x0][0x5b0] ;  /* 0x00016c00ff627b82 */ /* 0x000e700000000a00 */
[----:B------:R-:W3:Y:S01]  /*2470*/  LDC.64 R10, c[0x0][0x5a8] ;  /* 0x00016a00ff0a7b82 */ /* 0x000ee20000000a00 */
[-C--:B0-----:R-:W-:Y:S02]  /*2480*/  IMAD R8, R21, R14.reuse, RZ ;  /* 0x0000000e15087224 */ /* 0x081fe400078e02ff */
[----:B------:R-:W-:-:S04]  /*2490*/  IMAD.WIDE.U32 R20, R89, R14, R6 ;  /* 0x0000000e59147225 */ /* 0x000fc800078e0006 */
[----:B--2---:R-:W-:Y:S02]  /*24a0*/  IMAD R91, R89, R15, R8 ;  /* 0x0000000f595b7224 */ /* 0x004fe400078e0208 */
[-C--:B-1----:R-:W-:Y:S02]  /*24b0*/  IMAD R8, R97, R98.reuse, RZ ;  /* 0x0000006261087224 */ /* 0x082fe400078e02ff */
[----:B------:R-:W-:Y:S02]  /*24c0*/  IMAD.IADD R93, R21, 0x1, R91 ;  /* 0x00000001155d7824 */ /* 0x000fe400078e025b */
[----:B------:R-:W-:Y:S02]  /*24d0*/  IMAD.MOV.U32 R92, RZ, RZ, R20 ;  /* 0x000000ffff5c7224 */ /* 0x000fe400078e0014 */
[C---:B------:R-:W-:Y:S02]  /*24e0*/  IMAD R109, R113.reuse, R99, R8 ;  /* 0x00000063716d7224 */ /* 0x040fe400078e0208 */
[----:B------:R-:W-:-:S04]  /*24f0*/  IMAD.WIDE.U32 R8, R113, R98, R92 ;  /* 0x0000006271087225 */ /* 0x000fc800078e005c */
[----:B------:R-:W-:Y:S01]  /*2500*/  IMAD.IADD R5, R9, 0x1, R109 ;  /* 0x0000000109057824 */ /* 0x000fe200078e026d */
[----:B---3--:R-:W-:-:S04]  /*2510*/  LEA R100, P1, R8, R10, 0x1 ;  /* 0x0000000a08647211 */ /* 0x008fc800078208ff */
[----:B------:R-:W-:-:S05]  /*2520*/  LEA.HI.X R101, R8, R11, R5, 0x1, P1 ;  /* 0x0000000b08657211 */ /* 0x000fca00008f0c05 */
[----:B------:R-:W2:Y:S01]  /*2530*/  @P0 LDG.E.LTC128B.U16 R5, desc[UR36][R100.64] ;  /* 0x0000002464050981 */ /* 0x000ea2000c1e1520 */
[----:B------:R-:W-:Y:S01]  /*2540*/  LEA R94, P1, R104, UR4, 0x1 ;  /* 0x00000004685e7c11 */ /* 0x000fe2000f8208ff */
[----:B------:R-:W-:Y:S01]  /*2550*/  IMAD.WIDE.U32 R8, R113, R98, R6 ;  /* 0x0000006271087225 */ /* 0x000fe200078e0006 */
[----:B------:R-:W-:Y:S01]  /*2560*/  ISETP.GT.AND P4, PT, R4, 0x1, PT ;  /* 0x000000010400780c */ /* 0x000fe20003f84270 */
[----:B------:R-:W-:Y:S01]  /*2570*/  BSSY B1, `(.L_x_36) ;  /* 0x0000012000017945 */ /* 0x000fe20003800000 */
[----:B------:R-:W-:Y:S01]  /*2580*/  LEA.HI.X R95, R104, UR5, R95, 0x1, P1 ;  /* 0x00000005685f7c11 */ /* 0x000fe200088f0c5f */
[----:B------:R-:W-:Y:S01]  /*2590*/  IMAD.IADD R9, R109, 0x1, R9 ;  /* 0x000000016d097824 */ /* 0x000fe200078e0209 */
[----:B------:R-:W-:Y:S02]  /*25a0*/  ISETP.GT.AND P1, PT, R3, RZ, P4 ;  /* 0x000000ff0300720c */ /* 0x000fe40002724270 */
[----:B------:R-:W-:Y:S01]  /*25b0*/  P2R R107, PR, RZ, 0x10 ;  /* 0x00000010ff6b7803 */ /* 0x000fe20000000000 */
[----:B------:R-:W-:-:S04]  /*25c0*/  IMAD.WIDE.U32 R102, R89, R14, R8 ;  /* 0x0000000e59667225 */ /* 0x000fc800078e0008 */
[----:B------:R-:W-:Y:S01]  /*25d0*/  IMAD.IADD R9, R91, 0x1, R103 ;  /* 0x000000015b097824 */ /* 0x000fe200078e0267 */
[----:B------:R-:W-:Y:S02]  /*25e0*/  LEA R8, P2, R102, R10, 0x1 ;  /* 0x0000000a66087211 */ /* 0x000fe400078408ff */
[----:B------:R-:W-:Y:S02]  /*25f0*/  SHF.L.U64.HI R103, R98, 0x3, R99 ;  /* 0x0000000362677819 */ /* 0x000fe40000010263 */
[----:B------:R-:W-:Y:S01]  /*2600*/  LEA.HI.X R9, R102, R11, R9, 0x1, P2 ;  /* 0x0000000b66097211 */ /* 0x000fe200010f0c09 */
[----:B------:R-:W-:Y:S02]  /*2610*/  IMAD.SHL.U32 R102, R98, 0x8, RZ ;  /* 0x0000000862667824 */ /* 0x000fe400078e00ff */
[----:B--2---:R-:W-:-:S05]  /*2620*/  HADD2.F32 R15, -RZ, R5.H0_H0 ;  /* 0x20000005ff0f7230 */ /* 0x004fca0000004100 */
[----:B------:R-:W-:-:S04]  /*2630*/  FMUL R15, R15, R90 ;  /* 0x0000005a0f0f7220 */ /* 0x000fc80000400000 */
[----:B------:R-:W-:-:S05]  /*2640*/  FFMA R15, R56, R88, R15 ;  /* 0x00000058380f7223 */ /* 0x000fca000000000f */
[----:B------:R-:W-:-:S05]  /*2650*/  F2FP.F16.F32.PACK_AB R15, RZ, R15 ;  /* 0x0000000fff0f723e */ /* 0x000fca00000000ff */
[----:B------:R0:W-:Y:S01]  /*2660*/  @P0 STG.E.U16 desc[UR36][R94.64], R15 ;  /* 0x0000000f5e000986 */ /* 0x0001e2000c101524 */
[----:B------:R-:W-:Y:S05]  /*2670*/  @!P1 BRA `(.L_x_37) ;  /* 0x0000000000049947 */ /* 0x000fea0003800000 */
[----:B------:R1:W5:Y:S02]  /*2680*/  LDG.E.LTC128B.U16 R5, desc[UR36][R8.64+0x2] ;  /* 0x0000022408057981 */ /* 0x000364000c1e1520 */
.L_x_37:
[----:B------:R-:W-:Y:S05]  /*2690*/  BSYNC B1 ;  /* 0x0000000000017941 */ /* 0x000fea0003800000 */
.L_x_36:
[----:B0----5:R-:W-:Y:S01]  /*26a0*/  HADD2.F32 R15, -RZ, R5.H0_H0 ;  /* 0x20000005ff0f7230 */ /* 0x021fe20000004100 */
[----:B------:R-:W-:Y:S01]  /*26b0*/  ISETP.GT.AND P0, PT, R3, 0x8, P6 ;  /* 0x000000080300780c */ /* 0x000fe20003704270 */
[----:B------:R-:W-:-:S04]  /*26c0*/  IMAD.WIDE.U32 R104, R113, R98, R102 ;  /* 0x0000006271687225 */ /* 0x000fc800078e0066 */
[----:B------:R-:W-:Y:S01]  /*26d0*/  FMUL R56, R15, R90 ;  /* 0x0000005a0f387220 */ /* 0x000fe20000400000 */
[----:B------:R-:W-:Y:S01]  /*26e0*/  IMAD.IADD R109, R109, 0x1, R105 ;  /* 0x000000016d6d7824 */ /* 0x000fe200078e0269 */
[----:B------:R-:W-:Y:S02]  /*26f0*/  IADD3 R15, P2, R20, R104, RZ ;  /* 0x00000068140f7210 */ /* 0x000fe40007f5e0ff */
[----:B------:R-:W-:-:S03]  /*2700*/  FFMA R57, R57, R88, R56 ;  /* 0x0000005839397223 */ /* 0x000fc60000000038 */
[----:B------:R-:W-:Y:S01]  /*2710*/  IMAD.X R100, R109, 0x1, R93, P2 ;  /* 0x000000016d647824 */ /* 0x000fe200010e065d */
[C---:B------:R-:W-:Y:S02]  /*2720*/  LEA R56, P2, R15.reuse, R10, 0x1 ;  /* 0x0000000a0f387211 */ /* 0x040fe400078408ff */
[----:B------:R-:W-:Y:S02]  /*2730*/  F2FP.F16.F32.PACK_AB R101, RZ, R57 ;  /* 0x00000039ff65723e */ /* 0x000fe400000000ff */
[----:B------:R-:W-:Y:S02]  /*2740*/  LEA.HI.X R57, R15, R11, R100, 0x1, P2 ;  /* 0x0000000b0f397211 */ /* 0x000fe400010f0c64 */
[----:B------:R-:W-:Y:S01]  /*2750*/  PRMT R15, R5, 0x7610, R15 ;  /* 0x00007610050f7816 */ /* 0x000fe2000000000f */
[----:B------:R0:W-:Y:S05]  /*2760*/  @P1 STG.E.U16 desc[UR36][R94.64+0x2], R101 ;  /* 0x000002655e001986 */ /* 0x0001ea000c101524 */
[----:B------:R2:W3:Y:S01]  /*2770*/  @P0 LDG.E.LTC128B.U16 R15, desc[UR36][R56.64] ;  /* 0x00000024380f0981 */ /* 0x0004e2000c1e1520 */
[----:B------:R-:W-:Y:S01]  /*2780*/  IADD3 R104, P1, R6, R104, RZ ;  /* 0x0000006806687210 */ /* 0x000fe20007f3e0ff */
[----:B------:R-:W-:Y:S01]  /*2790*/  BSSY B1, `(.L_x_38) ;  /* 0x0000012000017945 */ /* 0x000fe20003800000 */
[----:B------:R-:W-:-:S03]  /*27a0*/  SHF.L.U64.HI R111, R12, 0x4, R13 ;  /* 0x000000040c6f7819 */ /* 0x000fc6000001020d */
[----:B------:R-:W-:Y:S01]  /*27b0*/  IMAD.X R105, R7, 0x1, R109, P1 ;  /* 0x0000000107697824 */ /* 0x000fe200008e066d */
[----:B------:R-:W-:Y:S01]  /*27c0*/  ISETP.GT.AND P1, PT, R3, 0x8, P4 ;  /* 0x000000080300780c */ /* 0x000fe20002724270 */
[----:B------:R-:W-:Y:S02]  /*27d0*/  IMAD.SHL.U32 R109, R12, 0x10, RZ ;  /* 0x000000100c6d7824 */ /* 0x000fe400078e00ff */
[----:B------:R-:W-:-:S03]  /*27e0*/  IMAD.WIDE.U32 R104, R89, R14, R104 ;  /* 0x0000000e59687225 */ /* 0x000fc600078e0068 */
[----:B------:R-:W-:Y:S02]  /*27f0*/  IADD3 R100, P2, R109, R94, RZ ;  /* 0x0000005e6d647210 */ /* 0x000fe40007f5e0ff */
[----:B--2---:R-:W-:-:S03]  /*2800*/  LEA R56, P3, R104, R10, 0x1 ;  /* 0x0000000a68387211 */ /* 0x004fc600078608ff */
[----:B0-----:R-:W-:Y:S02]  /*2810*/  IMAD.X R101, R111, 0x1, R95, P2 ;  /* 0x000000016f657824 */ /* 0x001fe400010e065f */
[----:B---3--:R-:W-:-:S05]  /*2820*/  HADD2.F32 R5, -RZ, R15.H0_H0 ;  /* 0x2000000fff057230 */ /* 0x008fca0000004100 */
[----:B------:R-:W-:-:S04]  /*2830*/  FMUL R5, R5, R90 ;  /* 0x0000005a05057220 */ /* 0x000fc80000400000 */
[----:B------:R-:W-:Y:S01]  /*2840*/  FFMA R5, R58, R88, R5 ;  /* 0x000000583a057223 */ /* 0x000fe20000000005 */
[----:B------:R-:W-:-:S04]  /*2850*/  IMAD.IADD R58, R91, 0x1, R105 ;  /* 0x000000015b3a7824 */ /* 0x000fc800078e0269 */
[----:B------:R-:W-:Y:S02]  /*2860*/  F2FP.F16.F32.PACK_AB R5, RZ, R5 ;  /* 0x00000005ff05723e */ /* 0x000fe400000000ff */
[----:B------:R-:W-:-:S03]  /*2870*/  LEA.HI.X R57, R104, R11, R58, 0x1, P3 ;  /* 0x0000000b68397211 */ /* 0x000fc600018f0c3a */
[----:B------:R0:W-:Y:S01]  /*2880*/  @P0 STG.E.U16 desc[UR36][R100.64], R5 ;  /* 0x0000000564000986 */ /* 0x0001e2000c101524 */
[----:B------:R-:W-:Y:S05]  /*2890*/  @!P1 BRA `(.L_x_39) ;  /* 0x0000000000049947 */ /* 0x000fea0003800000 */
[----:B------:R2:W5:Y:S02]  /*28a0*/  LDG.E.LTC128B.U16 R15, desc[UR36][R56.64+0x2] ;  /* 0x00000224380f7981 */ /* 0x000564000c1e1520 */
.L_x_39:
[----:B------:R-:W-:Y:S05]  /*28b0*/  BSYNC B1 ;  /* 0x0000000000017941 */ /* 0x000fea0003800000 */
.L_x_38:
[----:B0----5:R-:W-:Y:S01]  /*28c0*/  HADD2.F32 R5, -RZ, R15.H0_H0 ;  /* 0x2000000fff057230 */ /* 0x021fe20000004100 */
[----:B------:R-:W-:Y:S01]  /*28d0*/  ISETP.GT.AND P4, PT, R4, 0x8, PT ;  /* 0x000000080400780c */ /* 0x000fe20003f84270 */
[----:B------:R-:W-:Y:S01]  /*28e0*/  BSSY B1, `(.L_x_40) ;  /* 0x000000d000017945 */ /* 0x000fe20003800000 */
[----:B------:R-:W-:Y:S02]  /*28f0*/  PRMT R104, R15, 0x7610, R104 ;  /* 0x000076100f687816 */ /* 0x000fe40000000068 */
[----:B------:R-:W-:Y:S01]  /*2900*/  FMUL R58, R5, R90 ;  /* 0x0000005a053a7220 */ /* 0x000fe20000400000 */
[----:B------:R-:W-:Y:S02]  /*2910*/  ISETP.GT.AND P0, PT, R3, RZ, P4 ;  /* 0x000000ff0300720c */ /* 0x000fe40002704270 */
[----:B------:R-:W-:Y:S01]  /*2920*/  P2R R108, PR, RZ, 0x10 ;  /* 0x00000010ff6c7803 */ /* 0x000fe20000000000 */
[----:B------:R-:W-:Y:S01]  /*2930*/  FFMA R58, R59, R88, R58 ;  /* 0x000000583b3a7223 */ /* 0x000fe2000000003a */
[----:B------:R-:W-:-:S04]  /*2940*/  IMAD.MOV.U32 R59, RZ, RZ, R101 ;  /* 0x000000ffff3b7224 */ /* 0x000fc800078e0065 */
[----:B------:R-:W-:-:S04]  /*2950*/  F2FP.F16.F32.PACK_AB R58, RZ, R58 ;  /* 0x0000003aff3a723e */ /* 0x000fc800000000ff */
[----:B------:R-:W-:Y:S01]  /*2960*/  PRMT R5, R58, 0x7610, R5 ;  /* 0x000076103a057816 */ /* 0x000fe20000000005 */
[----:B------:R-:W-:-:S05]  /*2970*/  IMAD.MOV.U32 R58, RZ, RZ, R100 ;  /* 0x000000ffff3a7224 */ /* 0x000fca00078e0064 */
[----:B------:R0:W-:Y:S01]  /*2980*/  @P1 STG.E.U16 desc[UR36][R58.64+0x2], R5 ;  /* 0x000002053a001986 */ /* 0x0001e2000c101524 */
[----:B------:R-:W-:Y:S05]  /*2990*/  @!P0 BRA `(.L_x_41) ;  /* 0x0000000000048947 */ /* 0x000fea0003800000 */
[----:B------:R3:W5:Y:S02]  /*29a0*/  LDG.E.LTC128B.U16 R104, desc[UR36][R8.64+0x10] ;  /* 0x0000102408687981 */ /* 0x000764000c1e1520 */
.L_x_41:
[----:B------:R-:W-:Y:S05]  /*29b0*/  BSYNC B1 ;  /* 0x0000000000017941 */ /* 0x000fea0003800000 */
.L_x_40:
[----:B-----5:R-:W-:Y:S01]  /*29c0*/  HADD2.F32 R15, -RZ, R104.H0_H0 ;  /* 0x20000068ff0f7230 */ /* 0x020fe20000004100 */
[----:B------:R-:W-:Y:S01]  /*29d0*/  ISETP.GT.AND P3, PT, R4, 0x9, PT ;  /* 0x000000090400780c */ /* 0x000fe20003f64270 */
[C---:B0-----:R-:W-:Y:S01]  /*29e0*/  IMAD.SHL.U32 R5, R12.reuse, 0x100, RZ ;  /* 0x000001000c057824 */ /* 0x041fe200078e00ff */
[----:B------:R-:W-:Y:S02]  /*29f0*/  BSSY B1, `(.L_x_42) ;  /* 0x000000c000017945 */ /* 0x000fe40003800000 */
[----:B------:R-:W-:Y:S01]  /*2a00*/  FMUL R105, R15, R90 ;  /* 0x0000005a0f697220 */ /* 0x000fe20000400000 */
[----:B------:R-:W-:Y:S02]  /*2a10*/  SHF.L.U64.HI R15, R12, 0x8, R13 ;  /* 0x000000080c0f7819 */ /* 0x000fe4000001020d */
[----:B------:R-:W-:Y:S01]  /*2a20*/  IADD3 R12, P1, P2, R5, R94, R109 ;  /* 0x0000005e050c7210 */ /* 0x000fe20007a3e06d */
[----:B------:R-:W-:Y:S01]  /*2a30*/  FFMA R105, R60, R88, R105 ;  /* 0x000000583c697223 */ /* 0x000fe20000000069 */
[----:B------:R-:W-:-:S02]  /*2a40*/  P2R R109, PR, RZ, 0x8 ;  /* 0x00000008ff6d7803 */ /* 0x000fc40000000000 */
[----:B------:R-:W-:Y:S02]  /*2a50*/  IADD3.X R13, R15, R95, R111, P1, P2 ;  /* 0x0000005f0f0d7210 */ /* 0x000fe40000fe446f */
[----:B------:R-:W-:Y:S02]  /*2a60*/  F2FP.F16.F32.PACK_AB R105, RZ, R105 ;  /* 0x00000069ff69723e */ /* 0x000fe400000000ff */
[----:B------:R-:W-:-:S03]  /*2a70*/  ISETP.GT.AND P1, PT, R3, RZ, P3 ;  /* 0x000000ff0300720c */ /* 0x000fc60001f24270 */
[----:B------:R0:W-:Y:S10]  /*2a80*/  @P0 STG.E.U16 desc[UR36][R94.64+0x10], R105 ;  /* 0x000010695e000986 */ /* 0x0001f4000c101524 */
[----:B------:R-:W-:Y:S05]  /*2a90*/  @!P1 BRA `(.L_x_43) ;  /* 0x0000000000049947 */ /* 0x000fea0003800000 */
[----:B------:R4:W5:Y:S02]  /*2aa0*/  LDG.E.LTC128B.U16 R104, desc[UR36][R8.64+0x12] ;  /* 0x0000122408687981 */ /* 0x000964000c1e1520 */
.L_x_43:
[----:B------:R-:W-:Y:S05]  /*2ab0*/  BSYNC B1 ;  /* 0x0000000000017941 */ /* 0x000fea0003800000 */
.L_x_42:
[----:B0----5:R-:W-:Y:S01]  /*2ac0*/  HADD2.F32 R105, -RZ, R104.H0_H0 ;  /* 0x20000068ff697230 */ /* 0x021fe20000004100 */
[----:B------:R-:W-:Y:S01]  /*2ad0*/  ISETP.GT.AND P0, PT, R3, 0x8, P4 ;  /* 0x000000080300780c */ /* 0x000fe20002704270 */
[----:B------:R-:W-:Y:S03]  /*2ae0*/  BSSY B1, `(.L_x_44) ;  /* 0x000000a000017945 */ /* 0x000fe60003800000 */
[----:B------:R-:W-:-:S04]  /*2af0*/  FMUL R60, R105, R90 ;  /* 0x0000005a693c7220 */ /* 0x000fc80000400000 */
[----:B------:R-:W-:Y:S01]  /*2b00*/  FFMA R60, R61, R88, R60 ;  /* 0x000000583d3c7223 */ /* 0x000fe2000000003c */
[----:B------:R-:W-:-:S04]  /*2b10*/  @P1 IMAD.MOV.U32 R61, RZ, RZ, R95 ;  /* 0x000000ffff3d1224 */ /* 0x000fc800078e005f */
[----:B------:R-:W-:-:S04]  /*2b20*/  F2FP.F16.F32.PACK_AB R60, RZ, R60 ;  /* 0x0000003cff3c723e */ /* 0x000fc800000000ff */
[----:B------:R-:W-:Y:S01]  /*2b30*/  PRMT R105, R60, 0x7610, R105 ;  /* 0x000076103c697816 */ /* 0x000fe20000000069 */
[----:B------:R-:W-:-:S05]  /*2b40*/  @P1 IMAD.MOV.U32 R60, RZ, RZ, R94 ;  /* 0x000000ffff3c1224 */ /* 0x000fca00078e005e */
[----:B------:R0:W-:Y:S01]  /*2b50*/  @P1 STG.E.U16 desc[UR36][R60.64+0x12], R105 ;  /* 0x000012693c001986 */ /* 0x0001e2000c101524 */
[----:B------:R-:W-:Y:S05]  /*2b60*/  @!P0 BRA `(.L_x_45) ;  /* 0x0000000000048947 */ /* 0x000fea0003800000 */
[----:B------:R0:W5:Y:S02]  /*2b70*/  LDG.E.LTC128B.U16 R104, desc[UR36][R56.64+0x10] ;  /* 0x0000102438687981 */ /* 0x000164000c1e1520 */
.L_x_45:
[----:B------:R-:W-:Y:S05]  /*2b80*/  BSYNC B1 ;  /* 0x0000000000017941 */ /* 0x000fea0003800000 */
.L_x_44:
[----:B0----5:R-:W-:Y:S01]  /*2b90*/  HADD2.F32 R61, -RZ, R104.H0_H0 ;  /* 0x20000068ff3d7230 */ /* 0x021fe20000004100 */
[----:B------:R-:W-:Y:S01]  /*2ba0*/  ISETP.GT.AND P1, PT, R3, 0x8, P3 ;  /* 0x000000080300780c */ /* 0x000fe20001f24270 */
[----:B------:R-:W-:Y:S03]  /*2bb0*/  BSSY B1, `(.L_x_46) ;  /* 0x0000007000017945 */ /* 0x000fe60003800000 */
[----:B------:R-:W-:-:S04]  /*2bc0*/  FMUL R61, R61, R90 ;  /* 0x0000005a3d3d7220 */ /* 0x000fc80000400000 */
[----:B------:R-:W-:-:S05]  /*2bd0*/  FFMA R61, R62, R88, R61 ;  /* 0x000000583e3d7223 */ /* 0x000fca000000003d */
[----:B------:R-:W-:-:S05]  /*2be0*/  F2FP.F16.F32.PACK_AB R61, RZ, R61 ;  /* 0x0000003dff3d723e */ /* 0x000fca00000000ff */
[----:B------:R0:W-:Y:S01]  /*2bf0*/  @P0 STG.E.U16 desc[UR36][R58.64+0x10], R61 ;  /* 0x0000103d3a000986 */ /* 0x0001e2000c101524 */
[----:B------:R-:W-:Y:S05]  /*2c00*/  @!P1 BRA `(.L_x_47) ;  /* 0x0000000000049947 */ /* 0x000fea0003800000 */
[----:B------:R0:W5:Y:S02]  /*2c10*/  LDG.E.LTC128B.U16 R104, desc[UR36][R56.64+0x12] ;  /* 0x0000122438687981 */ /* 0x000164000c1e1520 */
.L_x_47:
[----:B------:R-:W-:Y:S05]  /*2c20*/  BSYNC B1 ;  /* 0x0000000000017941 */ /* 0x000fea0003800000 */
.L_x_46:
[----:B0----5:R-:W-:Y:S01]  /*2c30*/  HADD2.F32 R61, -RZ, R104.H0_H0 ;  /* 0x20000068ff3d7230 */ /* 0x021fe20000004100 */
[----:B------:R-:W-:Y:S01]  /*2c40*/  IADD3 R113, P0, R113, 0x80, RZ ;  /* 0x0000008071717810 */ /* 0x000fe20007f1e0ff */
[----:B------:R-:W-:Y:S01]  /*2c50*/  BSSY B1, `(.L_x_48) ;  /* 0x000000b000017945 */ /* 0x000fe20003800000 */
[----:B------:R-:W-:Y:S02]  /*2c60*/  ISETP.GT.AND P2, PT, R4, 0x10, PT ;  /* 0x000000100400780c */ /* 0x000fe40003f44270 */
[----:B------:R-:W-:Y:S01]  /*2c70*/  FMUL R60, R61, R90 ;  /* 0x0000005a3d3c7220 */ /* 0x000fe20000400000 */
[----:B------:R-:W-:Y:S01]  /*2c80*/  IMAD.X R97, RZ, RZ, R97, P0 ;  /* 0x000000ffff617224 */ /* 0x000fe200000e0661 */
[----:B------:R-:W-:Y:S02]  /*2c90*/  ISETP.GT.AND P0, PT, R3, RZ, P2 ;  /* 0x000000ff0300720c */ /* 0x000fe40001704270 */
[----:B------:R-:W-:Y:S01]  /*2ca0*/  FFMA R60, R63, R88, R60 ;  /* 0x000000583f3c7223 */ /* 0x000fe2000000003c */
[----:B------:R-:W-:-:S04]  /*2cb0*/  P2R R105, PR, RZ, 0x4 ;  /* 0x00000004ff697803 */ /* 0x000fc80000000000 */
[----:B------:R-:W-:-:S05]  /*2cc0*/  F2FP.F16.F32.PACK_AB R60, RZ, R60 ;  /* 0x0000003cff3c723e */ /* 0x000fca00000000ff */
[----:B------:R0:W-:Y:S01]  /*2cd0*/  @P1 STG.E.U16 desc[UR36][R58.64+0x12], R60 ;  /* 0x0000123c3a001986 */ /* 0x0001e2000c101524 */
[----:B------:R-:W-:Y:S05]  /*2ce0*/  @!P0 BRA `(.L_x_49) ;  /* 0x0000000000048947 */ /* 0x000fea0003800000 */
[----:B------:R0:W5:Y:S02]  /*2cf0*/  LDG.E.LTC128B.U16 R104, desc[UR36][R8.64+0x20] ;  /* 0x0000202408687981 */ /* 0x000164000c1e1520 */
.L_x_49:
[----:B------:R-:W-:Y:S05]  /*2d00*/  BSYNC B1 ;  /* 0x0000000000017941 */ /* 0x000fea0003800000 */
.L_x_48:
[----:B-----5:R-:W-:Y:S01]  /*2d10*/  HADD2.F32 R21, -RZ, R104.H0_H0 ;  /* 0x20000068ff157230 */ /* 0x020fe20000004100 */
[----:B------:R-:W-:Y:S01]  /*2d20*/  ISETP.GT.AND P1, PT, R4, 0x11, PT ;  /* 0x000000110400780c */ /* 0x000fe20003f24270 */
[-C--:B0-----:R-:W-:Y:S01]  /*2d30*/  IMAD R60, R97, R98.reuse, RZ ;  /* 0x00000062613c7224 */ /* 0x081fe200078e02ff */
[----:B------:R-:W-:Y:S01]  /*2d40*/  BSSY B1, `(.L_x_50) ;  /* 0x0000021000017945 */ /* 0x000fe20003800000 */
[----:B------:R-:W-:-:S04]  /*2d50*/  IMAD.WIDE.U32 R62, R113, R98, R6 ;  /* 0x00000062713e7225 */ /* 0x000fc800078e0006 */
[----:B------:R-:W-:Y:S01]  /*2d60*/  FMUL R21, R21, R90 ;  /* 0x0000005a15157220 */ /* 0x000fe20000400000 */
[----:B------:R-:W-:-:S03]  /*2d70*/  IMAD R111, R113, R99, R60 ;  /* 0x00000063716f7224 */ /* 0x000fc600078e023c */
[----:B------:R-:W-:Y:S01]  /*2d80*/  FFMA R21, R64, R88, R21 ;  /* 0x0000005840157223 */ /* 0x000fe20000000015 */
[----:B------:R-:W-:-:S04]  /*2d90*/  IMAD.WIDE.U32 R60, R113, R98, R92 ;  /* 0x00000062713c7225 */ /* 0x000fc800078e005c */
[----:B------:R-:W-:Y:S01]  /*2da0*/  F2FP.F16.F32.PACK_AB R21, RZ, R21 ;  /* 0x00000015ff15723e */ /* 0x000fe200000000ff */
[----:B------:R-:W-:Y:S02]  /*2db0*/  IMAD.IADD R63, R111, 0x1, R63 ;  /* 0x000000016f3f7824 */ /* 0x000fe400078e023f */
[----:B------:R-:W-:Y:S01]  /*2dc0*/  IMAD.WIDE.U32 R98, R113, R98, R102 ;  /* 0x0000006271627225 */ /* 0x000fe200078e0066 */
[----:B------:R-:W-:-:S03]  /*2dd0*/  PRMT R97, R21, 0x7610, R97 ;  /* 0x0000761015617816 */ /* 0x000fc60000000061 */
[----:B------:R-:W-:Y:S02]  /*2de0*/  IMAD.IADD R21, R61, 0x1, R111 ;  /* 0x000000013d157824 */ /* 0x000fe400078e026f */
[----:B------:R0:W-:Y:S01]  /*2df0*/  @P0 STG.E.U16 desc[UR36][R94.64+0x20], R97 ;  /* 0x000020615e000986 */ /* 0x0001e2000c101524 */
[----:B------:R-:W-:Y:S02]  /*2e00*/  IMAD.IADD R111, R111, 0x1, R99 ;  /* 0x000000016f6f7824 */ /* 0x000fe400078e0263 */
[----:B0-----:R-:W-:Y:S01]  /*2e10*/  IMAD.WIDE.U32 R96, R89, R14, R62 ;  /* 0x0000000e59607225 */ /* 0x001fe200078e003e */
[----:B------:R-:W-:-:S04]  /*2e20*/  LEA R62, P0, R60, R10, 0x1 ;  /* 0x0000000a3c3e7211 */ /* 0x000fc800078008ff */
[----:B------:R-:W-:Y:S01]  /*2e30*/  LEA.HI.X R63, R60, R11, R21, 0x1, P0 ;  /* 0x0000000b3c3f7211 */ /* 0x000fe200000f0c15 */
[----:B------:R-:W-:Y:S01]  /*2e40*/  IMAD.IADD R21, R91, 0x1, R97 ;  /* 0x000000015b157824 */ /* 0x000fe200078e0261 */
[----:B------:R-:W-:-:S04]  /*2e50*/  LEA R60, P0, R96, R10, 0x1 ;  /* 0x0000000a603c7211 */ /* 0x000fc800078008ff */
[----:B------:R-:W-:Y:S02]  /*2e60*/  LEA.HI.X R61, R96, R11, R21, 0x1, P0 ;  /* 0x0000000b603d7211 */ /* 0x000fe400000f0c15 */
[----:B------:R-:W-:-:S05]  /*2e70*/  IADD3 R64, P0, R20, R98, RZ ;  /* 0x0000006214407210 */ /* 0x000fca0007f1e0ff */
[----:B------:R-:W-:Y:S01]  /*2e80*/  IMAD.X R92, R111, 0x1, R93, P0 ;  /* 0x000000016f5c7824 */ /* 0x000fe200000e065d */
[----:B------:R-:W-:-:S05]  /*2e90*/  IADD3 R20, P0, R6, R98, RZ ;  /* 0x0000006206147210 */ /* 0x000fca0007f1e0ff */
[----:B------:R-:W-:Y:S01]  /*2ea0*/  IMAD.X R21, R7, 0x1, R111, P0 ;  /* 0x0000000107157824 */ /* 0x000fe200000e066f */
[----:B------:R-:W-:Y:S01]  /*2eb0*/  LEA R6, P0, R64, R10, 0x1 ;  /* 0x0000000a40067211 */ /* 0x000fe200078008ff */
[----:B------:R-:W-:-:S03]  /*2ec0*/  IMAD.WIDE.U32 R20, R89, R14, R20 ;  /* 0x0000000e59147225 */ /* 0x000fc600078e0014 */
[----:B------:R-:W-:Y:S02]  /*2ed0*/  LEA.HI.X R7, R64, R11, R92, 0x1, P0 ;  /* 0x0000000b40077211 */ /* 0x000fe400000f0c5c */
[----:B------:R-:W-:Y:S01]  /*2ee0*/  P2R R89, PR, RZ, 0x2 ;  /* 0x00000002ff597803 */ /* 0x000fe20000000000 */
[----:B------:R-:W-:Y:S01]  /*2ef0*/  IMAD.IADD R91, R91, 0x1, R21 ;  /* 0x000000015b5b7824 */ /* 0x000fe200078e0215 */
[----:B------:R-:W-:-:S04]  /*2f00*/  LEA R10, P0, R20, R10, 0x1 ;  /* 0x0000000a140a7211 */ /* 0x000fc800078008ff */
[----:B------:R-:W-:Y:S02]  /*2f10*/  LEA.HI.X R11, R20, R11, R91, 0x1, P0 ;  /* 0x0000000b140b7211 */ /* 0x000fe400000f0c5b */
[----:B------:R-:W-:-:S13]  /*2f20*/  ISETP.GT.AND P0, PT, R3, RZ, P1 ;  /* 0x000000ff0300720c */ /* 0x000fda0000f04270 */
[----:B------:R-:W-:Y:S05]  /*2f30*/  @!P0 BRA `(.L_x_51) ;  /* 0x0000000000048947 */ /* 0x000fea0003800000 */
[----:B------:R0:W5:Y:S02]  /*2f40*/  LDG.E.LTC128B.U16 R104, desc[UR36][R8.64+0x22] ;  /* 0x0000222408687981 */ /* 0x000164000c1e1520 */
.L_x_51:
[----:B------:R-:W-:Y:S05]  /*2f50*/  BSYNC B1 ;  /* 0x0000000000017941 */ /* 0x000fea0003800000 */
.L_x_50:
[----:B-----5:R-:W-:Y:S01]  /*2f60*/  HADD2.F32 R21, -RZ, R104.H0_H0 ;  /* 0x20000068ff157230 */ /* 0x020fe20000004100 */
[----:B------:R-:W-:Y:S01]  /*2f70*/  BSSY B1, `(.L_x_52) ;  /* 0x000000a000017945 */ /* 0x000fe20003800000 */
[----:B------:R-:W-:-:S03]  /*2f80*/  @P0 IMAD.MOV.U32 R20, RZ, RZ, R94 ;  /* 0x000000ffff140224 */ /* 0x000fc600078e005e */
[----:B------:R-:W-:Y:S01]  /*2f90*/  FMUL R14, R21, R90 ;  /* 0x0000005a150e7220 */ /* 0x000fe20000400000 */
[----:B------:R-:W-:-:S03]  /*2fa0*/  @P0 IMAD.MOV.U32 R21, RZ, RZ, R95 ;  /* 0x000000ffff150224 */ /* 0x000fc600078e005f */
[----:B------:R-:W-:-:S05]  /*2fb0*/  FFMA R14, R65, R88, R14 ;  /* 0x00000058410e7223 */ /* 0x000fca000000000e */
[----:B------:R-:W-:-:S05]  /*2fc0*/  F2FP.F16.F32.PACK_AB R14, RZ, R14 ;  /* 0x0000000eff0e723e */ /* 0x000fca00000000ff */
[----:B------:R0:W-:Y:S01]  /*2fd0*/  @P0 STG.E.U16 desc[UR36][R20.64+0x22], R14 ;  /* 0x0000220e14000986 */ /* 0x0001e2000c101524 */
[----:B------:R-:W-:-:S13]  /*2fe0*/  ISETP.GT.AND P0, PT, R3, 0x8, P2 ;  /* 0x000000080300780c */ /* 0x000fda0001704270 */
[----:B0-----:R-:W-:Y:S05]  /*2ff0*/  @!P0 BRA `(.L_x_53) ;  /* 0x0000000000048947 */ /* 0x001fea0003800000 */
[----:B------:R0:W5:Y:S02]  /*3000*/  LDG.E.LTC128B.U16 R104, desc[UR36][R56.64+0x20] ;  /* 0x0000202438687981 */ /* 0x000164000c1e1520 */
.L_x_53:
[----:B------:R-:W-:Y:S05]  /*3010*/  BSYNC B1 ;  /* 0x0000000000017941 */ /* 0x000fea0003800000 */
.L_x_52:
[----:B-----5:R-:W-:Y:S01]  /*3020*/  HADD2.F32 R21, -RZ, R104.H0_H0 ;  /* 0x20000068ff157230 */ /* 0x020fe20000004100 */
[----:B------:R-:W-:Y:S04]  /*3030*/  BSSY B1, `(.L_x_54) ;  /* 0x0000008000017945 */ /* 0x000fe80003800000 */
[----:B------:R-:W-:-:S04]  /*3040*/  FMUL R21, R21, R90 ;  /* 0x0000005a15157220 */ /* 0x000fc80000400000 */
[----:B------:R-:W-:-:S05]  /*3050*/  FFMA R21, R66, R88, R21 ;  /* 0x0000005842157223 */ /* 0x000fca0000000015 */
[----:B------:R-:W-:-:S05]  /*3060*/  F2FP.F16.F32.PACK_AB R21, RZ, R21 ;  /* 0x00000015ff15723e */ /* 0x000fca00000000ff */
[----:B------:R0:W-:Y:S01]  /*3070*/  @P0 STG.E.U16 desc[UR36][R58.64+0x20], R21 ;  /* 0x000020153a000986 */ /* 0x0001e2000c101524 */
[----:B------:R-:W-:-:S13]  /*3080*/  ISETP.GT.AND P0, PT, R3, 0x8, P1 ;  /* 0x000000080300780c */ /* 0x000fda0000f04270 */
[----:B0-----:R-:W-:Y:S05]  /*3090*/  @!P0 BRA `(.L_x_55) ;  /* 0x0000000000048947 */ /* 0x001fea0003800000 */
[----:B------:R0:W5:Y:S02]  /*30a0*/  LDG.E.LTC128B.U16 R104, desc[UR36][R56.64+0x22] ;  /* 0x0000222438687981 */ /* 0x000164000c1e1520 */
.L_x_55:
[----:B------:R-:W-:Y:S05]  /*30b0*/  BSYNC B1 ;  /* 0x0000000000017941 */ /* 0x000fea0003800000 */
.L_x_54:
[----:B-----5:R-:W-:Y:S01]  /*30c0*/  HADD2.F32 R21, -RZ, R104.H0_H0 ;  /* 0x20000068ff157230 */ /* 0x020fe20000004100 */
[----:B------:R-:W-:Y:S01]  /*30d0*/  ISETP.GT.AND P2, PT, R4, 0x18, PT ;  /* 0x000000180400780c */ /* 0x000fe20003f44270 */
[----:B------:R-:W-:Y:S03]  /*30e0*/  BSSY B1, `(.L_x_56) ;  /* 0x0000009000017945 */ /* 0x000fe60003800000 */
[----:B------:R-:W-:Y:S01]  /*30f0*/  FMUL R14, R21, R90 ;  /* 0x0000005a150e7220 */ /* 0x000fe20000400000 */
[----:B------:R-:W-:-:S03]  /*3100*/  P2R R91, PR, RZ, 0x4 ;  /* 0x00000004ff5b7803 */ /* 0x000fc60000000000 */
[----:B------:R-:W-:-:S05]  /*3110*/  FFMA R14, R67, R88, R14 ;  /* 0x00000058430e7223 */ /* 0x000fca000000000e */
[----:B------:R-:W-:-:S05]  /*3120*/  F2FP.F16.F32.PACK_AB R14, RZ, R14 ;  /* 0x0000000eff0e723e */ /* 0x000fca00000000ff */
[----:B------:R0:W-:Y:S01]  /*3130*/  @P0 STG.E.U16 desc[UR36][R58.64+0x22], R14 ;  /* 0x0000220e3a000986 */ /* 0x0001e2000c101524 */
[----:B------:R-:W-:-:S13]  /*3140*/  ISETP.GT.AND P0, PT, R3, RZ, P2 ;  /* 0x000000ff0300720c */ /* 0x000fda0001704270 */
[----:B0-----:R-:W-:Y:S05]  /*3150*/  @!P0 BRA `(.L_x_57) ;  /* 0x0000000000048947 */ /* 0x001fea0003800000 */
[----:B------:R0:W5:Y:S02]  /*3160*/  LDG.E.LTC128B.U16 R104, desc[UR36][R8.64+0x30] ;  /* 0x0000302408687981 */ /* 0x000164000c1e1520 */
.L_x_57:
[----:B------:R-:W-:Y:S05]  /*3170*/  BSYNC B1 ;  /* 0x0000000000017941 */ /* 0x000fea0003800000 */
.L_x_56:
[----:B-----5:R-:W-:Y:S01]  /*3180*/  HADD2.F32 R21, -RZ, R104.H0_H0 ;  /* 0x20000068ff157230 */ /* 0x020fe20000004100 */
[----:B------:R-:W-:Y:S01]  /*3190*/  ISETP.GT.AND P1, PT, R4, 0x19, PT ;  /* 0x000000190400780c */ /* 0x000fe20003f24270 */
[----:B------:R-:W-:Y:S01]  /*31a0*/  @P0 IMAD.MOV.U32 R20, RZ, RZ, R94 ;  /* 0x000000ffff140224 */ /* 0x000fe200078e005e */
[----:B------:R-:W-:Y:S02]  /*31b0*/  BSSY B1, `(.L_x_58) ;  /* 0x000000b000017945 */ /* 0x000fe40003800000 */
[----:B------:R-:W-:-:S04]  /*31c0*/  FMUL R21, R21, R90 ;  /* 0x0000005a15157220 */ /* 0x000fc80000400000 */
[----:B------:R-:W-:Y:S01]  /*31d0*/  FFMA R21, R68, R88, R21 ;  /* 0x0000005844157223 */ /* 0x000fe20000000015 */
[----:B------:R-:W-:-:S04]  /*31e0*/  P2R R68, PR, RZ, 0x2 ;  /* 0x00000002ff447803 */ /* 0x000fc80000000000 */
[----:B------:R-:W-:-:S04]  /*31f0*/  F2FP.F16.F32.PACK_AB R21, RZ, R21 ;  /* 0x00000015ff15723e */ /* 0x000fc800000000ff */
[----:B------:R-:W-:Y:S01]  /*3200*/  PRMT R14, R21, 0x7610, R14 ;  /* 0x00007610150e7816 */ /* 0x000fe2000000000e */
[----:B------:R-:W-:-:S05]  /*3210*/  @P0 IMAD.MOV.U32 R21, RZ, RZ, R95 ;  /* 0x000000ffff150224 */ /* 0x000fca00078e005f */
[----:B------:R0:W-:Y:S01]  /*3220*/  @P0 STG.E.U16 desc[UR36][R20.64+0x30], R14 ;  /* 0x0000300e14000986 */ /* 0x0001e2000c101524 */
[----:B------:R-:W-:-:S13]  /*3230*/  ISETP.GT.AND P0, PT, R3, RZ, P1 ;  /* 0x000000ff0300720c */ /* 0x000fda0000f04270 */
[----:B0-----:R-:W-:Y:S05]  /*3240*/  @!P0 BRA `(.L_x_59) ;  /* 0x0000000000048947 */ /* 0x001fea0003800000 */
[----:B------:R0:W5:Y:S02]  /*3250*/  LDG.E.LTC128B.U16 R104, desc[UR36][R8.64+0x32] ;  /* 0x0000322408687981 */ /* 0x000164000c1e1520 */
.L_x_59:
[----:B------:R-:W-:Y:S05]  /*3260*/  BSYNC B1 ;  /* 0x0000000000017941 */ /* 0x000fea0003800000 */
.L_x_58:
        /* <DEDUP_REMOVED lines=11> */
.L_x_61:
[----:B------:R-:W-:Y:S05]  /*3320*/  BSYNC B1 ;  /* 0x0000000000017941 */ /* 0x000fea0003800000 */
.L_x_60:
        /* <DEDUP_REMOVED lines=9> */
.L_x_63:
[----:B------:R-:W-:Y:S05]  /*33c0*/  BSYNC B1 ;  /* 0x0000000000017941 */ /* 0x000fea0003800000 */
.L_x_62:
        /* <DEDUP_REMOVED lines=11> */
.L_x_65:
[----:B------:R-:W-:Y:S05]  /*3480*/  BSYNC B1 ;  /* 0x0000000000017941 */ /* 0x000fea0003800000 */
.L_x_64:
[----:B-----5:R-:W-:Y:S01]  /*3490*/  HADD2.F32 R21, -RZ, R104.H0_H0 ;  /* 0x20000068ff157230 */ /* 0x020fe20000004100 */
[----:B------:R-:W-:Y:S01]  /*34a0*/  ISETP.GT.AND P1, PT, R4, 0x21, PT ;  /* 0x000000210400780c */ /* 0x000fe20003f24270 */
[----:B------:R-:W-:Y:S01]  /*34b0*/  @P0 IMAD.MOV.U32 R20, RZ, RZ, R94 ;  /* 0x000000ffff140224 */ /* 0x000fe200078e005e */
[----:B------:R-:W-:Y:S02]  /*34c0*/  BSSY B1, `(.L_x_66) ;  /* 0x000000b000017945 */ /* 0x000fe40003800000 */
[----:B------:R-:W-:Y:S01]  /*34d0*/  FMUL R21, R21, R90 ;  /* 0x0000005a15157220 */ /* 0x000fe20000400000 */
[----:B------:R-:W-:-:S03]  /*34e0*/  P2R R70, PR, RZ, 0x2 ;  /* 0x00000002ff467803 */ /* 0x000fc60000000000 */
[----:B------:R-:W-:-:S05]  /*34f0*/  FFMA R21, R72, R88, R21 ;  /* 0x0000005848157223 */ /* 0x000fca0000000015 */
[----:B------:R-:W-:-:S04]  /*3500*/  F2FP.F16.F32.PACK_AB R21, RZ, R21 ;  /* 0x00000015ff15723e */ /* 0x000fc800000000ff */
[----:B------:R-:W-:Y:S01]  /*3510*/  PRMT R14, R21, 0x7610, R14 ;  /* 0x00007610150e7816 */ /* 0x000fe2000000000e */
[----:B------:R-:W-:-:S05]  /*3520*/  @P0 IMAD.MOV.U32 R21, RZ, RZ, R95 ;  /* 0x000000ffff150224 */ /* 0x000fca00078e005f */
[----:B------:R0:W-:Y:S01]  /*3530*/  @P0 STG.E.U16 desc[UR36][R20.64+0x40], R14 ;  /* 0x0000400e14000986 */ /* 0x0001e2000c101524 */
[----:B------:R-:W-:-:S13]  /*3540*/  ISETP.GT.AND P0, PT, R3, RZ, P1 ;  /* 0x000000ff0300720c */ /* 0x000fda0000f04270 */
[----:B0-----:R-:W-:Y:S05]  /*3550*/  @!P0 BRA `(.L_x_67) ;  /* 0x0000000000048947 */ /* 0x001fea0003800000 */
[----:B------:R0:W5:Y:S02]  /*3560*/  LDG.E.LTC128B.U16 R104, desc[UR36][R8.64+0x42] ;  /* 0x0000422408687981 */ /* 0x000164000c1e1520 */
.L_x_67:
[----:B------:R-:W-:Y:S05]  /*3570*/  BSYNC B1 ;  /* 0x0000000000017941 */ /* 0x000fea0003800000 */
.L_x_66:
        /* <DEDUP_REMOVED lines=11> */
.L_x_69:
[----:B------:R-:W-:Y:S05]  /*3630*/  BSYNC B1 ;  /* 0x0000000000017941 */ /* 0x000fea0003800000 */
.L_x_68:
        /* <DEDUP_REMOVED lines=9> */
.L_x_71:
[----:B------:R-:W-:Y:S05]  /*36d0*/  BSYNC B1 ;  /* 0x0000000000017941 */ /* 0x000fea0003800000 */
.L_x_70:
        /* <DEDUP_REMOVED lines=11> */
.L_x_73:
[----:B------:R-:W-:Y:S05]  /*3790*/  BSYNC B1 ;  /* 0x0000000000017941 */ /* 0x000fea0003800000 */
.L_x_72:
[----:B-----5:R-:W-:Y:S01]  /*37a0*/  HADD2.F32 R21, -RZ, R104.H0_H0 ;  /* 0x20000068ff157230 */ /* 0x020fe20000004100 */
[----:B------:R-:W-:Y:S01]  /*37b0*/  ISETP.GT.AND P5, PT, R4, 0x29, PT ;  /* 0x000000290400780c */ /* 0x000fe20003fa4270 */
[----:B------:R-:W-:Y:S01]  /*37c0*/  @P0 IMAD.MOV.U32 R20, RZ, RZ, R94 ;  /* 0x000000ffff140224 */ /* 0x000fe200078e005e */
[----:B------:R-:W-:Y:S02]  /*37d0*/  BSSY B1, `(.L_x_74) ;  /* 0x000000b000017945 */ /* 0x000fe40003800000 */
[----:B------:R-:W-:-:S04]  /*37e0*/  FMUL R21, R21, R90 ;  /* 0x0000005a15157220 */ /* 0x000fc80000400000 */
[----:B------:R-:W-:-:S05]  /*37f0*/  FFMA R21, R76, R88, R21 ;  /* 0x000000584c157223 */ /* 0x000fca0000000015 */
[----:B------:R-:W-:-:S04]  /*3800*/  F2FP.F16.F32.PACK_AB R21, RZ, R21 ;  /* 0x00000015ff15723e */ /* 0x000fc800000000ff */
[----:B------:R-:W-:Y:S01]  /*3810*/  PRMT R14, R21, 0x7610, R14 ;  /* 0x00007610150e7816 */ /* 0x000fe2000000000e */
[----:B------:R-:W-:-:S05]  /*3820*/  @P0 IMAD.MOV.U32 R21, RZ, RZ, R95 ;  /* 0x000000ffff150224 */ /* 0x000fca00078e005f */
[----:B------:R1:W-:Y:S01]  /*3830*/  @P0 STG.E.U16 desc[UR36][R20.64+0x50], R14 ;  /* 0x0000500e14000986 */ /* 0x0003e2000c101524 */
[----:B------:R-:W-:Y:S02]  /*3840*/  ISETP.GT.AND P0, PT, R3, RZ, P5 ;  /* 0x000000ff0300720c */ /* 0x000fe40002f04270 */
[----:B-1----:R-:W-:-:S11]  /*3850*/  P2R R14, PR, RZ, 0x20 ;  /* 0x00000020ff0e7803 */ /* 0x002fd60000000000 */
[----:B------:R-:W-:Y:S05]  /*3860*/  @!P0 BRA `(.L_x_75) ;  /* 0x0000000000048947 */ /* 0x000fea0003800000 */
[----:B------:R1:W5:Y:S02]  /*3870*/  LDG.E.LTC128B.U16 R104, desc[UR36][R8.64+0x52] ;  /* 0x0000522408687981 */ /* 0x000364000c1e1520 */
.L_x_75:
[----:B------:R-:W-:Y:S05]  /*3880*/  BSYNC B1 ;  /* 0x0000000000017941 */ /* 0x000fea0003800000 */
.L_x_74:
        /* <DEDUP_REMOVED lines=11> */
.L_x_77:
[----:B------:R-:W-:Y:S05]  /*3940*/  BSYNC B1 ;  /* 0x0000000000017941 */ /* 0x000fea0003800000 */
.L_x_76:
        /* <DEDUP_REMOVED lines=9> */
.L_x_79:
[----:B------:R-:W-:Y:S05]  /*39e0*/  BSYNC B1 ;  /* 0x0000000000017941 */ /* 0x000fea0003800000 */
.L_x_78:
[----:B-----5:R-:W-:Y:S01]  /*39f0*/  HADD2.F32 R21, -RZ, R104.H0_H0 ;  /* 0x20000068ff157230 */ /* 0x020fe20000004100 */
[----:B------:R-:W-:Y:S01]  /*3a00*/  ISETP.GT.AND P3, PT, R4, 0x30, PT ;  /* 0x000000300400780c */ /* 0x000fe20003f64270 */
[----:B------:R-:W-:Y:S03]  /*3a10*/  BSSY B1, `(.L_x_80) ;  /* 0x0000008000017945 */ /* 0x000fe60003800000 */
[----:B------:R-:W-:-:S04]  /*3a20*/  FMUL R14, R21, R90 ;  /* 0x0000005a150e7220 */ /* 0x000fc80000400000 */
[----:B------:R-:W-:-:S05]  /*3a30*/  FFMA R14, R79, R88, R14 ;  /* 0x000000584f0e7223 */ /* 0x000fca000000000e */
[----:B------:R-:W-:-:S05]  /*3a40*/  F2FP.F16.F32.PACK_AB R14, RZ, R14 ;  /* 0x0000000eff0e723e */ /* 0x000fca00000000ff */
[----:B------:R0:W-:Y:S01]  /*3a50*/  @P0 STG.E.U16 desc[UR36][R58.64+0x52], R14 ;  /* 0x0000520e3a000986 */ /* 0x0001e2000c101524 */
[----:B------:R-:W-:-:S13]  /*3a60*/  ISETP.GT.AND P0, PT, R3, RZ, P3 ;  /* 0x000000ff0300720c */ /* 0x000fda0001f04270 */
[----:B0-----:R-:W-:Y:S05]  /*3a70*/  @!P0 BRA `(.L_x_81) ;  /* 0x0000000000048947 */ /* 0x001fea0003800000 */
[----:B------:R0:W5:Y:S02]  /*3a80*/  LDG.E.LTC128B.U16 R104, desc[UR36][R8.64+0x60] ;  /* 0x0000602408687981 */ /* 0x000164000c1e1520 */
.L_x_81:
[----:B------:R-:W-:Y:S05]  /*3a90*/  BSYNC B1 ;  /* 0x0000000000017941 */ /* 0x000fea0003800000 */
.L_x_80:
        /* <DEDUP_REMOVED lines=13> */
.L_x_83:
[----:B------:R-:W-:Y:S05]  /*3b70*/  BSYNC B1 ;  /* 0x0000000000017941 */ /* 0x000fea0003800000 */
.L_x_82:
        /* <DEDUP_REMOVED lines=11> */
.L_x_85:
[----:B------:R-:W-:Y:S05]  /*3c30*/  BSYNC B1 ;  /* 0x0000000000017941 */ /* 0x000fea0003800000 */
.L_x_84:
        /* <DEDUP_REMOVED lines=9> */
.L_x_87:
[----:B------:R-:W-:Y:S05]  /*3cd0*/  BSYNC B1 ;  /* 0x0000000000017941 */ /* 0x000fea0003800000 */
.L_x_86:
        /* <DEDUP_REMOVED lines=10> */
.L_x_89:
[----:B------:R-:W-:Y:S05]  /*3d80*/  BSYNC B1 ;  /* 0x0000000000017941 */ /* 0x000fea0003800000 */
.L_x_88:
[----:B-----5:R-:W-:Y:S01]  /*3d90*/  HADD2.F32 R21, -RZ, R104.H0_H0 ;  /* 0x20000068ff157230 */ /* 0x020fe20000004100 */
[----:B------:R-:W-:Y:S01]  /*3da0*/  BSSY B1, `(.L_x_90) ;  /* 0x0000011000017945 */ /* 0x000fe20003800000 */
[----:B------:R-:W-:Y:S02]  /*3db0*/  @P0 IMAD.MOV.U32 R66, RZ, RZ, R94 ;  /* 0x000000ffff420224 */ /* 0x000fe400078e005e */
[----:B------:R-:W-:Y:S02]  /*3dc0*/  @P0 IMAD.MOV.U32 R67, RZ, RZ, R95 ;  /* 0x000000ffff430224 */ /* 0x000fe400078e005f */
[----:B------:R-:W-:-:S04]  /*3dd0*/  FMUL R21, R21, R90 ;  /* 0x0000005a15157220 */ /* 0x000fc80000400000 */
[----:B------:R-:W-:-:S05]  /*3de0*/  FFMA R21, R84, R88, R21 ;  /* 0x0000005854157223 */ /* 0x000fca0000000015 */
[----:B------:R-:W-:-:S05]  /*3df0*/  F2FP.F16.F32.PACK_AB R21, RZ, R21 ;  /* 0x00000015ff15723e */ /* 0x000fca00000000ff */
[----:B------:R1:W-:Y:S01]  /*3e00*/  @P0 STG.E.U16 desc[UR36][R66.64+0x70], R21 ;  /* 0x0000701542000986 */ /* 0x0003e2000c101524 */
[----:B------:R-:W-:-:S05]  /*3e10*/  IADD3 R20, P0, R5, R100, RZ ;  /* 0x0000006405147210 */ /* 0x000fca0007f1e0ff */
[----:B-1----:R-:W-:Y:S01]  /*3e20*/  IMAD.X R21, R15, 0x1, R101, P0 ;  /* 0x000000010f157824 */ /* 0x002fe200000e0665 */
[----:B------:R-:W-:-:S05]  /*3e30*/  IADD3 R64, P0, R5, R100, RZ ;  /* 0x0000006405407210 */ /* 0x000fca0007f1e0ff */
[----:B------:R-:W-:Y:S01]  /*3e40*/  IMAD.X R65, R15, 0x1, R101, P0 ;  /* 0x000000010f417824 */ /* 0x000fe200000e0665 */
[----:B------:R-:W-:-:S05]  /*3e50*/  IADD3 R14, P0, R5, R94, RZ ;  /* 0x0000005e050e7210 */ /* 0x000fca0007f1e0ff */
[----:B------:R-:W-:Y:S01]  /*3e60*/  IMAD.X R15, R15, 0x1, R95, P0 ;  /* 0x000000010f0f7824 */ /* 0x000fe200000e065f */
[----:B------:R-:W-:-:S04]  /*3e70*/  ISETP.GT.AND P0, PT, R4, 0x39, PT ;  /* 0x000000390400780c */ /* 0x000fc80003f04270 */
[----:B------:R-:W-:-:S13]  /*3e80*/  ISETP.GT.AND P4, PT, R3, RZ, P0 ;  /* 0x000000ff0300720c */ /* 0x000fda0000784270 */
[----:B------:R-:W-:Y:S05]  /*3e90*/  @!P4 BRA `(.L_x_91) ;  /* 0x000000000004c947 */ /* 0x000fea0003800000 */
[----:B------:R1:W5:Y:S02]  /*3ea0*/  LDG.E.LTC128B.U16 R104, desc[UR36][R8.64+0x72] ;  /* 0x0000722408687981 */ /* 0x000364000c1e1520 */
.L_x_91:
[----:B------:R-:W-:Y:S05]  /*3eb0*/  BSYNC B1 ;  /* 0x0000000000017941 */ /* 0x000fea0003800000 */
.L_x_90:
        /* <DEDUP_REMOVED lines=9> */
.L_x_93:
[----:B------:R-:W-:Y:S05]  /*3f50*/  BSYNC B1 ;  /* 0x0000000000017941 */ /* 0x000fea0003800000 */
.L_x_92:
        /* <DEDUP_REMOVED lines=9> */
.L_x_95:
[----:B------:R-:W-:Y:S05]  /*3ff0*/  BSYNC B1 ;  /* 0x0000000000017941 */ /* 0x000fea0003800000 */
.L_x_94:
[----:B-----5:R-:W-:-:S05]  /*4000*/  HADD2.F32 R5, -RZ, R104.H0_H0 ;  /* 0x20000068ff057230 */ /* 0x020fca0000004100 */
[----:B------:R-:W-:-:S04]  /*4010*/  FMUL R4, R5, R90 ;  /* 0x0000005a05047220 */ /* 0x000fc80000400000 */
[----:B------:R-:W-:-:S05]  /*4020*/  FFMA R4, R87, R88, R4 ;  /* 0x0000005857047223 */ /* 0x000fca0000000004 */
[----:B------:R-:W-:-:S05]  /*4030*/  F2FP.F16.F32.PACK_AB R4, RZ, R4 ;  /* 0x00000004ff04723e */ /* 0x000fca00000000ff */
[----:B------:R0:W-:Y:S01]  /*4040*/  @P4 STG.E.U16 desc[UR36][R58.64+0x72], R4 ;  /* 0x000072043a004986 */ /* 0x0001e2000c101524 */
[----:B------:R-:W-:-:S13]  /*4050*/  ISETP.GT.AND P4, PT, R3, 0x80, P6 ;  /* 0x000000800300780c */ /* 0x000fda0003784270 */
[----:B------:R-:W2:Y:S01]  /*4060*/  @P4 LDG.E.LTC128B.U16 R104, desc[UR36][R62.64] ;  /* 0x000000243e684981 */ /* 0x000ea2000c1e1520 */
[----:B------:R-:W-:Y:S01]  /*4070*/  BSSY B1, `(.L_x_96) ;  /* 0x000000a000017945 */ /* 0x000fe20003800000 */
[----:B--2---:R-:W-:-:S05]  /*4080*/  HADD2.F32 R5, -RZ, R104.H0_H0 ;  /* 0x20000068ff057230 */ /* 0x004fca0000004100 */
[----:B------:R-:W-:-:S04]  /*4090*/  FMUL R5, R5, R90 ;  /* 0x0000005a05057220 */ /* 0x000fc80000400000 */
[----:B------:R-:W-:-:S05]  /*40a0*/  FFMA R5, R24, R88, R5 ;  /* 0x0000005818057223 */ /* 0x000fca0000000005 */
[----:B------:R-:W-:-:S05]  /*40b0*/  F2FP.F16.F32.PACK_AB R5, RZ, R5 ;  /* 0x00000005ff05723e */ /* 0x000fca00000000ff */
[----:B------:R0:W-:Y:S01]  /*40c0*/  @P4 STG.E.U16 desc[UR36][R14.64], R5 ;  /* 0x000000050e004986 */ /* 0x0001e2000c101524 */
[----:B------:R-:W-:-:S04]  /*40d0*/  ISETP.NE.AND P4, PT, R107, RZ, PT ;  /* 0x000000ff6b00720c */ /* 0x000fc80003f85270 */
[----:B------:R-:W-:-:S13]  /*40e0*/  ISETP.GT.AND P4, PT, R3, 0x80, P4 ;  /* 0x000000800300780c */ /* 0x000fda0002784270 */
[----:B0-----:R-:W-:Y:S05]  /*40f0*/  @!P4 BRA `(.L_x_97) ;  /* 0x000000000004c947 */ /* 0x001fea0003800000 */
[----:B------:R0:W5:Y:S02]  /*4100*/  LDG.E.LTC128B.U16 R104, desc[UR36][R60.64+0x2] ;  /* 0x000002243c687981 */ /* 0x000164000c1e1520 */
.L_x_97:
[----:B------:R-:W-:Y:S05]  /*4110*/  BSYNC B1 ;  /* 0x0000000000017941 */ /* 0x000fea0003800000 */
.L_x_96:
[----:B-----5:R-:W-:Y:S01]  /*4120*/  HADD2.F32 R5, -RZ, R104.H0_H0 ;  /* 0x20000068ff057230 */ /* 0x020fe20000004100 */
[----:B------:R-:W-:Y:S01]  /*4130*/  ISETP.GT.AND P6, PT, R3, 0x88, P6 ;  /* 0x000000880300780c */ /* 0x000fe200037c4270 */
[----:B------:R-:W-:Y:S03]  /*4140*/  BSSY B1, `(.L_x_98) ;  /* 0x000000a000017945 */ /* 0x000fe60003800000 */
[----:B------:R-:W-:Y:S01]  /*4150*/  FMUL R4, R5, R90 ;  /* 0x0000005a05047220 */ /* 0x000fe20000400000 */
[----:B------:R-:W-:-:S03]  /*4160*/  @P4 IMAD.MOV.U32 R5, RZ, RZ, R15 ;  /* 0x000000ffff054224 */ /* 0x000fc600078e000f */
[----:B------:R-:W-:-:S05]  /*4170*/  FFMA R4, R25, R88, R4 ;  /* 0x0000005819047223 */ /* 0x000fca0000000004 */
[----:B------:R-:W-:-:S04]  /*4180*/  F2FP.F16.F32.PACK_AB R4, RZ, R4 ;  /* 0x00000004ff04723e */ /* 0x000fc800000000ff */
[----:B-1-34-:R-:W-:Y:S01]  /*4190*/  PRMT R8, R4, 0x7610, R8 ;  /* 0x0000761004087816 */ /* 0x01afe20000000008 */
[----:B------:R-:W-:-:S05]  /*41a0*/  @P4 IMAD.MOV.U32 R4, RZ, RZ, R14 ;  /* 0x000000ffff044224 */ /* 0x000fca00078e000e */
[----:B------:R1:W-:Y:S01]  /*41b0*/  @P4 STG.E.U16 desc[UR36][R4.64+0x2], R8 ;  /* 0x0000020804004986 */ /* 0x0003e2000c101524 */
[----:B------:R-:W-:Y:S05]  /*41c0*/  @!P6 BRA `(.L_x_99) ;  /* 0x000000000004e947 */ /* 0x000fea0003800000 */
[----:B------:R2:W5:Y:S02]  /*41d0*/  LDG.E.LTC128B.U16 R104, desc[UR36][R6.64] ;  /* 0x0000002406687981 */ /* 0x000564000c1e1520 */
.L_x_99:
[----:B------:R-:W-:Y:S05]  /*41e0*/  BSYNC B1 ;  /* 0x0000000000017941 */ /* 0x000fea0003800000 */
.L_x_98:
[----:B-1---5:R-:W-:Y:S01]  /*41f0*/  HADD2.F32 R5, -RZ, R104.H0_H0 ;  /* 0x20000068ff057230 */ /* 0x022fe20000004100 */
[----:B------:R-:W-:Y:S01]  /*4200*/  ISETP.NE.AND P4, PT, R107, RZ, PT ;  /* 0x000000ff6b00720c */ /* 0x000fe20003f85270 */
[----:B------:R-:W-:Y:S03]  /*4210*/  BSSY B1, `(.L_x_100) ;  /* 0x0000008000017945 */ /* 0x000fe60003800000 */
[----:B------:R-:W-:Y:S01]  /*4220*/  FMUL R5, R5, R90 ;  /* 0x0000005a05057220 */ /* 0x000fe20000400000 */
[----:B------:R-:W-:-:S03]  /*4230*/  ISETP.GT.AND P4, PT, R3, 0x88, P4 ;  /* 0x000000880300780c */ /* 0x000fc60002784270 */
[----:B------:R-:W-:-:S05]  /*4240*/  FFMA R5, R26, R88, R5 ;  /* 0x000000581a057223 */ /* 0x000fca0000000005 */
[----:B------:R-:W-:-:S05]  /*4250*/  F2FP.F16.F32.PACK_AB R5, RZ, R5 ;  /* 0x00000005ff05723e */ /* 0x000fca00000000ff */
[----:B------:R1:W-:Y:S01]  /*4260*/  @P6 STG.E.U16 desc[UR36][R20.64], R5 ;  /* 0x0000000514006986 */ /* 0x0003e2000c101524 */
[----:B------:R-:W-:Y:S05]  /*4270*/  @!P4 BRA `(.L_x_101) ;  /* 0x000000000004c947 */ /* 0x000fea0003800000 */
[----:B------:R3:W5:Y:S02]  /*4280*/  LDG.E.LTC128B.U16 R104, desc[UR36][R10.64+0x2] ;  /* 0x000002240a687981 */ /* 0x000764000c1e1520 */
.L_x_101:
[----:B------:R-:W-:Y:S05]  /*4290*/  BSYNC B1 ;  /* 0x0000000000017941 */ /* 0x000fea0003800000 */
.L_x_100:
[----:B-1---5:R-:W-:Y:S01]  /*42a0*/  HADD2.F32 R5, -RZ, R104.H0_H0 ;  /* 0x20000068ff057230 */ /* 0x022fe20000004100 */
[----:B------:R-:W-:Y:S01]  /*42b0*/  ISETP.NE.AND P6, PT, R108, RZ, PT ;  /* 0x000000ff6c00720c */ /* 0x000fe20003fc5270 */
[----:B------:R-:W-:Y:S03]  /*42c0*/  BSSY B1, `(.L_x_102) ;  /* 0x0000008000017945 */ /* 0x000fe60003800000 */
[----:B------:R-:W-:-:S04]  /*42d0*/  FMUL R4, R5, R90 ;  /* 0x0000005a05047220 */ /* 0x000fc80000400000 */
[----:B------:R-:W-:-:S05]  /*42e0*/  FFMA R4, R27, R88, R4 ;  /* 0x000000581b047223 */ /* 0x000fca0000000004 */
[----:B------:R-:W-:-:S05]  /*42f0*/  F2FP.F16.F32.PACK_AB R4, RZ, R4 ;  /* 0x00000004ff04723e */ /* 0x000fca00000000ff */
[----:B------:R1:W-:Y:S01]  /*4300*/  @P4 STG.E.U16 desc[UR36][R64.64+0x2], R4 ;  /* 0x0000020440004986 */ /* 0x0003e2000c101524 */
[----:B------:R-:W-:-:S13]  /*4310*/  ISETP.GT.AND P4, PT, R3, 0x80, P6 ;  /* 0x000000800300780c */ /* 0x000fda0003784270 */
[----:B-1----:R-:W-:Y:S05]  /*4320*/  @!P4 BRA `(.L_x_103) ;  /* 0x000000000004c947 */ /* 0x002fea0003800000 */
[----:B------:R1:W5:Y:S02]  /*4330*/  LDG.E.LTC128B.U16 R104, desc[UR36][R60.64+0x10] ;  /* 0x000010243c687981 */ /* 0x000364000c1e1520 */
.L_x_103:
[----:B------:R-:W-:Y:S05]  /*4340*/  BSYNC B1 ;  /* 0x0000000000017941 */ /* 0x000fea0003800000 */
.L_x_102:
[----:B-----5:R-:W-:Y:S01]  /*4350*/  HADD2.F32 R5, -RZ, R104.H0_H0 ;  /* 0x20000068ff057230 */ /* 0x020fe20000004100 */
[----:B------:R-:W-:Y:S01]  /*4360*/  ISETP.NE.AND P6, PT, R109, RZ, PT ;  /* 0x000000ff6d00720c */ /* 0x000fe20003fc5270 */
[----:B------:R-:W-:Y:S01]  /*4370*/  @P4 IMAD.MOV.U32 R4, RZ, RZ, R14 ;  /* 0x000000ffff044224 */ /* 0x000fe200078e000e */
[----:B------:R-:W-:Y:S02]  /*4380*/  BSSY B1, `(.L_x_104) ;  /* 0x000000a000017945 */ /* 0x000fe40003800000 */
[----:B------:R-:W-:-:S04]  /*4390*/  FMUL R5, R5, R90 ;  /* 0x0000005a05057220 */ /* 0x000fc80000400000 */
[----:B------:R-:W-:-:S05]  /*43a0*/  FFMA R5, R28, R88, R5 ;  /* 0x000000581c057223 */ /* 0x000fca0000000005 */
[----:B------:R-:W-:-:S04]  /*43b0*/  F2FP.F16.F32.PACK_AB R5, RZ, R5 ;  /* 0x00000005ff05723e */ /* 0x000fc800000000ff */
[----:B--2---:R-:W-:Y:S01]  /*43c0*/  PRMT R6, R5, 0x7610, R6 ;  /* 0x0000761005067816 */ /* 0x004fe20000000006 */
[----:B------:R-:W-:-:S05]  /*43d0*/  @P4 IMAD.MOV.U32 R5, RZ, RZ, R15 ;  /* 0x000000ffff054224 */ /* 0x000fca00078e000f */
[----:B------:R2:W-:Y:S01]  /*43e0*/  @P4 STG.E.U16 desc[UR36][R4.64+0x10], R6 ;  /* 0x0000100604004986 */ /* 0x0005e2000c101524 */
[----:B------:R-:W-:-:S13]  /*43f0*/  ISETP.GT.AND P4, PT, R3, 0x80, P6 ;  /* 0x000000800300780c */ /* 0x000fda0003784270 */
[----:B--2---:R-:W-:Y:S05]  /*4400*/  @!P4 BRA `(.L_x_105) ;  /* 0x000000000004c947 */ /* 0x004fea0003800000 */
[----:B------:R2:W5:Y:S02]  /*4410*/  LDG.E.LTC128B.U16 R104, desc[UR36][R60.64+0x12] ;  /* 0x000012243c687981 */ /* 0x000564000c1e1520 */
.L_x_105:
[----:B------:R-:W-:Y:S05]  /*4420*/  BSYNC B1 ;  /* 0x0000000000017941 */ /* 0x000fea0003800000 */
.L_x_104:
[----:B-----5:R-:W-:Y:S01]  /*4430*/  HADD2.F32 R5, -RZ, R104.H0_H0 ;  /* 0x20000068ff057230 */ /* 0x020fe20000004100 */
[----:B------:R-:W-:Y:S04]  /*4440*/  BSSY B1, `(.L_x_106) ;  /* 0x000000c000017945 */ /* 0x000fe80003800000 */
[----:B------:R-:W-:Y:S01]  /*4450*/  FMUL R4, R5, R90 ;  /* 0x0000005a05047220 */ /* 0x000fe20000400000 */
[----:B------:R-:W-:-:S03]  /*4460*/  @P4 IMAD.MOV.U32 R5, RZ, RZ, R15 ;  /* 0x000000ffff054224 */ /* 0x000fc600078e000f */
[----:B------:R-:W-:-:S05]  /*4470*/  FFMA R4, R29, R88, R4 ;  /* 0x000000581d047223 */ /* 0x000fca0000000004 */
[----:B------:R-:W-:-:S04]  /*4480*/  F2FP.F16.F32.PACK_AB R4, RZ, R4 ;  /* 0x00000004ff04723e */ /* 0x000fc800000000ff */
[----:B------:R-:W-:Y:S01]  /*4490*/  PRMT R6, R4, 0x7610, R6 ;  /* 0x0000761004067816 */ /* 0x000fe20000000006 */
[----:B------:R-:W-:-:S05]  /*44a0*/  @P4 IMAD.MOV.U32 R4, RZ, RZ, R14 ;  /* 0x000000ffff044224 */ /* 0x000fca00078e000e */
[----:B------:R4:W-:Y:S01]  /*44b0*/  @P4 STG.E.U16 desc[UR36][R4.64+0x12], R6 ;  /* 0x0000120604004986 */ /* 0x0009e2000c101524 */
[----:B------:R-:W-:-:S04]  /*44c0*/  ISETP.NE.AND P4, PT, R108, RZ, PT ;  /* 0x000000ff6c00720c */ /* 0x000fc80003f85270 */
[----:B------:R-:W-:-:S13]  /*44d0*/  ISETP.GT.AND P4, PT, R3, 0x88, P4 ;  /* 0x000000880300780c */ /* 0x000fda0002784270 */
[----:B----4-:R-:W-:Y:S05]  /*44e0*/  @!P4 BRA `(.L_x_107) ;  /* 0x000000000004c947 */ /* 0x010fea0003800000 */
[----:B------:R4:W5:Y:S02]  /*44f0*/  LDG.E.LTC128B.U16 R104, desc[UR36][R10.64+0x10] ;  /* 0x000010240a687981 */ /* 0x000964000c1e1520 */
.L_x_107:
[----:B------:R-:W-:Y:S05]  /*4500*/  BSYNC B1 ;  /* 0x0000000000017941 */ /* 0x000fea0003800000 */
.L_x_106:
        /* <DEDUP_REMOVED lines=9> */
.L_x_109:
[----:B------:R-:W-:Y:S05]  /*45a0*/  BSYNC B1 ;  /* 0x0000000000017941 */ /* 0x000fea0003800000 */
.L_x_108:
[----:B-----5:R-:W-:Y:S01]  /*45b0*/  HADD2.F32 R5, -RZ, R104.H0_H0 ;  /* 0x20000068ff057230 */ /* 0x020fe20000004100 */
[----:B------:R-:W-:Y:S01]  /*45c0*/  ISETP.NE.AND P6, PT, R105, RZ, PT ;  /* 0x000000ff6900720c */ /* 0x000fe20003fc5270 */
[----:B------:R-:W-:Y:S03]  /*45d0*/  BSSY B1, `(.L_x_110) ;  /* 0x000000b000017945 */ /* 0x000fe60003800000 */
[----:B------:R-:W-:Y:S01]  /*45e0*/  FMUL R4, R5, R90 ;  /* 0x0000005a05047220 */ /* 0x000fe20000400000 */
[----:B------:R-:W-:-:S03]  /*45f0*/  @P4 IMAD.MOV.U32 R5, RZ, RZ, R13 ;  /* 0x000000ffff054224 */ /* 0x000fc600078e000d */
[----:B------:R-:W-:-:S05]  /*4600*/  FFMA R4, R31, R88, R4 ;  /* 0x000000581f047223 */ /* 0x000fca0000000004 */
[----:B------:R-:W-:-:S04]  /*4610*/  F2FP.F16.F32.PACK_AB R4, RZ, R4 ;  /* 0x00000004ff04723e */ /* 0x000fc800000000ff */
[----:B------:R-:W-:Y:S01]  /*4620*/  PRMT R6, R4, 0x7610, R6 ;  /* 0x0000761004067816 */ /* 0x000fe20000000006 */
[----:B------:R-:W-:-:S05]  /*4630*/  @P4 IMAD.MOV.U32 R4, RZ, RZ, R12 ;  /* 0x000000ffff044224 */ /* 0x000fca00078e000c */
[----:B------:R0:W-:Y:S01]  /*4640*/  @P4 STG.E.U16 desc[UR36][R4.64+0x12], R6 ;  /* 0x0000120604004986 */ /* 0x0001e2000c101524 */
[----:B------:R-:W-:-:S13]  /*4650*/  ISETP.GT.AND P4, PT, R3, 0x80, P6 ;  /* 0x000000800300780c */ /* 0x000fda0003784270 */
[----:B0-----:R-:W-:Y:S05]  /*4660*/  @!P4 BRA `(.L_x_111) ;  /* 0x000000000004c947 */ /* 0x001fea0003800000 */
[----:B------:R0:W5:Y:S02]  /*4670*/  LDG.E.LTC128B.U16 R104, desc[UR36][R60.64+0x20] ;  /* 0x000020243c687981 */ /* 0x000164000c1e1520 */
.L_x_111:
[----:B------:R-:W-:Y:S05]  /*4680*/  BSYNC B1 ;  /* 0x0000000000017941 */ /* 0x000fea0003800000 */
.L_x_110:
[----:B-----5:R-:W-:Y:S01]  /*4690*/  HADD2.F32 R5, -RZ, R104.H0_H0 ;  /* 0x20000068ff057230 */ /* 0x020fe20000004100 */
[----:B------:R-:W-:Y:S01]  /*46a0*/  ISETP.NE.AND P6, PT, R89, RZ, PT ;  /* 0x000000ff5900720c */ /* 0x000fe20003fc5270 */
        /* <DEDUP_REMOVED lines=11> */
.L_x_113:
[----:B------:R-:W-:Y:S05]  /*4760*/  BSYNC B1 ;  /* 0x0000000000017941 */ /* 0x000fea0003800000 */
.L_x_112:
        /* <DEDUP_REMOVED lines=11> */
[----:B0-----:R-:W-:Y:S05]  /*4820*/  @!P4 BRA `(.L_x_115) ;  /* 0x000000000004c947 */ /* 0x001fea0003800000 */
[----:B------:R0:W5:Y:S02]  /*4830*/  LDG.E.LTC128B.U16 R104, desc[UR36][R10.64+0x20] ;  /* 0x000020240a687981 */ /* 0x000164000c1e1520 */
.L_x_115:
[----:B------:R-:W-:Y:S05]  /*4840*/  BSYNC B1 ;  /* 0x0000000000017941 */ /* 0x000fea0003800000 */
.L_x_114:
[----:B-----5:R-:W-:Y:S01]  /*4850*/  HADD2.F32 R5, -RZ, R104.H0_H0 ;  /* 0x20000068ff057230 */ /* 0x020fe20000004100 */
[----:B------:R-:W-:Y:S01]  /*4860*/  BSSY B1, `(.L_x_116) ;  /* 0x000000b000017945 */ /* 0x000fe20003800000 */
[----:B------:R-:W-:-:S03]  /*4870*/  @P4 IMAD.MOV.U32 R4, RZ, RZ, R12 ;  /* 0x000000ffff044224 */ /* 0x000fc600078e000c */
        /* <DEDUP_REMOVED lines=9> */
.L_x_117:
[----:B------:R-:W-:Y:S05]  /*4910*/  BSYNC B1 ;  /* 0x0000000000017941 */ /* 0x000fea0003800000 */
.L_x_116:
        /* <DEDUP_REMOVED lines=13> */
.L_x_119:
[----:B------:R-:W-:Y:S05]  /*49f0*/  BSYNC B1 ;  /* 0x0000000000017941 */ /* 0x000fea0003800000 */
.L_x_118:
        /* <DEDUP_REMOVED lines=13> */
.L_x_121:
[----:B------:R-:W-:Y:S05]  /*4ad0*/  BSYNC B1 ;  /* 0x0000000000017941 */ /* 0x000fea0003800000 */
.L_x_120:
        /* <DEDUP_REMOVED lines=13> */
.L_x_123:
[----:B------:R-:W-:Y:S05]  /*4bb0*/  BSYNC B1 ;  /* 0x0000000000017941 */ /* 0x000fea0003800000 */
.L_x_122:
        /* <DEDUP_REMOVED lines=12> */
.L_x_125:
[----:B------:R-:W-:Y:S05]  /*4c80*/  BSYNC B1 ;  /* 0x0000000000017941 */ /* 0x000fea0003800000 */
.L_x_124:
        /* <DEDUP_REMOVED lines=13> */
.L_x_127:
[----:B------:R-:W-:Y:S05]  /*4d60*/  BSYNC B1 ;  /* 0x0000000000017941 */ /* 0x000fea0003800000 */
.L_x_126:
        /* <DEDUP_REMOVED lines=13> */
.L_x_129:
[----:B------:R-:W-:Y:S05]  /*4e40*/  BSYNC B1 ;  /* 0x0000000000017941 */ /* 0x000fea0003800000 */
.L_x_128:
        /* <DEDUP_REMOVED lines=13> */
.L_x_131:
[----:B------:R-:W-:Y:S05]  /*4f20*/  BSYNC B1 ;  /* 0x0000000000017941 */ /* 0x000fea0003800000 */
.L_x_130:
        /* <DEDUP_REMOVED lines=12> */
.L_x_133:
[----:B------:R-:W-:Y:S05]  /*4ff0*/  BSYNC B1 ;  /* 0x0000000000017941 */ /* 0x000fea0003800000 */
.L_x_132:
        /* <DEDUP_REMOVED lines=13> */
.L_x_135:
[----:B------:R-:W-:Y:S05]  /*50d0*/  BSYNC B1 ;  /* 0x0000000000017941 */ /* 0x000fea0003800000 */
.L_x_134:
        /* <DEDUP_REMOVED lines=12> */
.L_x_137:
[----:B------:R-:W-:Y:S05]  /*51a0*/  BSYNC B1 ;  /* 0x0000000000017941 */ /* 0x000fea0003800000 */
.L_x_136:
        /* <DEDUP_REMOVED lines=12> */
.L_x_139:
[----:B------:R-:W-:Y:S05]  /*5270*/  BSYNC B1 ;  /* 0x0000000000017941 */ /* 0x000fea0003800000 */
.L_x_138:
[----:B-----5:R-:W-:Y:S01]  /*5280*/  HADD2.F32 R5, -RZ, R104.H0_H0 ;  /* 0x20000068ff057230 */ /* 0x020fe20000004100 */
[----:B------:R-:W-:Y:S01]  /*5290*/  ISETP.GT.AND P5, PT, R3, 0x88, P5 ;  /* 0x000000880300780c */ /* 0x000fe20002fa4270 */
        /* <DEDUP_REMOVED lines=8> */
[----:B------:R-:W-:Y:S05]  /*5320*/  @!P5 BRA `(.L_x_141) ;  /* 0x000000000004d947 */ /* 0x000fea0003800000 */
[----:B------:R0:W5:Y:S02]  /*5330*/  LDG.E.LTC128B.U16 R104, desc[UR36][R10.64+0x52] ;  /* 0x000052240a687981 */ /* 0x000164000c1e1520 */
.L_x_141:
[----:B------:R-:W-:Y:S05]  /*5340*/  BSYNC B1 ;  /* 0x0000000000017941 */ /* 0x000fea0003800000 */
.L_x_140:
[----:B0----5:R-:W-:Y:S01]  /*5350*/  HADD2.F32 R5, -RZ, R104.H0_H0 ;  /* 0x20000068ff057230 */ /* 0x021fe20000004100 */
[----:B------:R-:W-:Y:S01]  /*5360*/  ISETP.GT.AND P4, PT, R3, 0x80, P3 ;  /* 0x000000800300780c */ /* 0x000fe20001f84270 */
        /* <DEDUP_REMOVED lines=8> */
[----:B------:R-:W-:Y:S05]  /*53f0*/  @!P4 BRA `(.L_x_143) ;  /* 0x000000000004c947 */ /* 0x000fea0003800000 */
[----:B------:R0:W5:Y:S02]  /*5400*/  LDG.E.LTC128B.U16 R104, desc[UR36][R60.64+0x60] ;  /* 0x000060243c687981 */ /* 0x000164000c1e1520 */
.L_x_143:
[----:B------:R-:W-:Y:S05]  /*5410*/  BSYNC B1 ;  /* 0x0000000000017941 */ /* 0x000fea0003800000 */
.L_x_142:
[----:B0----5:R-:W-:Y:S01]  /*5420*/  HADD2.F32 R5, -RZ, R104.H0_H0 ;  /* 0x20000068ff057230 */ /* 0x021fe20000004100 */
        /* <DEDUP_REMOVED lines=11> */
.L_x_145:
[----:B------:R-:W-:Y:S05]  /*54e0*/  BSYNC B1 ;  /* 0x0000000000017941 */ /* 0x000fea0003800000 */
.L_x_144:
        /* <DEDUP_REMOVED lines=12> */
.L_x_147:
[----:B------:R-:W-:Y:S05]  /*55b0*/  BSYNC B1 ;  /* 0x0000000000017941 */ /* 0x000fea0003800000 */
.L_x_146:
        /* <DEDUP_REMOVED lines=12> */
.L_x_149:
[----:B------:R-:W-:Y:S05]  /*5680*/  BSYNC B1 ;  /* 0x0000000000017941 */ /* 0x000fea0003800000 */
.L_x_148:
        /* <DEDUP_REMOVED lines=12> */
.L_x_151:
[----:B------:R-:W-:Y:S05]  /*5750*/  BSYNC B1 ;  /* 0x0000000000017941 */ /* 0x000fea0003800000 */
.L_x_150:
        /* <DEDUP_REMOVED lines=12> */
.L_x_153:
[----:B------:R-:W-:Y:S05]  /*5820*/  BSYNC B1 ;  /* 0x0000000000017941 */ /* 0x000fea0003800000 */
.L_x_152:
        /* <DEDUP_REMOVED lines=9> */
.L_x_155:
[----:B------:R-:W-:Y:S05]  /*58c0*/  BSYNC B1 ;  /* 0x0000000000017941 */ /* 0x000fea0003800000 */
.L_x_154:
[----:B-----5:R-:W-:Y:S01]  /*58d0*/  HADD2.F32 R5, -RZ, R104.H0_H0 ;  /* 0x20000068ff057230 */ /* 0x020fe20000004100 */
[----:B------:R-:W-:Y:S01]  /*58e0*/  ISETP.GT.AND P0, PT, R3, 0x88, P0 ;  /* 0x000000880300780c */ /* 0x000fe20000704270 */
[----:B0-----:R-:W-:Y:S01]  /*58f0*/  @P1 IMAD.MOV.U32 R4, RZ, RZ, R12 ;  /* 0x000000ffff041224 */ /* 0x001fe200078e000c */
        /* <DEDUP_REMOVED lines=9> */
.L_x_157:
[----:B------:R-:W-:Y:S05]  /*5990*/  BSYNC B1 ;  /* 0x0000000000017941 */ /* 0x000fea0003800000 */
.L_x_156:
[----:B------:R-:W-:Y:S05]  /*59a0*/  @!P0 BRA `(.L_x_158) ;  /* 0x0000001400f08947 */ /* 0x000fea0003800000 */
[----:B-----5:R-:W-:-:S05]  /*59b0*/  HADD2.F32 R3, -RZ, R104.H0_H0 ;  /* 0x20000068ff037230 */ /* 0x020fca0000004100 */
[----:B0-----:R-:W-:-:S04]  /*59c0*/  FMUL R4, R3, R90 ;  /* 0x0000005a03047220 */ /* 0x001fc80000400000 */
[----:B------:R-:W-:-:S05]  /*59d0*/  FFMA R4, R55, R88, R4 ;  /* 0x0000005837047223 */ /* 0x000fca0000000004 */
[----:B------:R-:W-:-:S05]  /*59e0*/  F2FP.F16.F32.PACK_AB R4, RZ, R4 ;  /* 0x00000004ff04723e */ /* 0x000fca00000000ff */
[----:B------:R0:W-:Y:S01]  /*59f0*/  STG.E.U16 desc[UR36][R12.64+0x72], R4 ;  /* 0x000072040c007986 */ /* 0x0001e2000c101524 */
[----:B------:R-:W-:Y:S05]  /*5a00*/  BRA `(.L_x_158) ;  /* 0x0000001400d87947 */ /* 0x000fea0003800000 */
.L_x_35:
[----:B------:R-:W-:Y:S01]  /*5a10*/  ULDC.64 UR4, c[0x0][0x5c0] ;  /* 0x0001700000047ab9 */ /* 0x000fe20000000a00 */
[----:B------:R-:W-:Y:S01]  /*5a20*/  ISETP.GT.AND P3, PT, R4, 0x1, PT ;  /* 0x000000010400780c */ /* 0x000fe20003f64270 */
[-C--:B------:R-:W-:Y:S01]  /*5a30*/  FMUL R56, R56, R88.reuse ;  /* 0x0000005838387220 */ /* 0x080fe20000400000 */
[----:B------:R-:W-:Y:S01]  /*5a40*/  LEA R14, P1, R104, UR4, 0x1 ;  /* 0x00000004680e7c11 */ /* 0x000fe2000f8208ff */
[-C--:B------:R-:W-:Y:S01]  /*5a50*/  FMUL R57, R57, R88.reuse ;  /* 0x0000005839397220 */ /* 0x080fe20000400000 */
[----:B------:R-:W-:Y:S01]  /*5a60*/  IMAD.SHL.U32 R7, R12, 0x10, RZ ;  /* 0x000000100c077824 */ /* 0x000fe200078e00ff */
[C---:B------:R-:W-:Y:S01]  /*5a70*/  ISETP.GT.AND P2, PT, R3.reuse, 0x8, P6 ;  /* 0x000000080300780c */ /* 0x040fe20003744270 */
[-C--:B------:R-:W-:Y:S01]  /*5a80*/  FMUL R58, R58, R88.reuse ;  /* 0x000000583a3a7220 */ /* 0x080fe20000400000 */
[----:B------:R-:W-:Y:S01]  /*5a90*/  LEA.HI.X R15, R104, UR5, R95, 0x1, P1 ;  /* 0x00000005680f7c11 */ /* 0x000fe200088f0c5f */
[----:B------:R-:W-:Y:S01]  /*5aa0*/  IMAD.SHL.U32 R89, R12, 0x100, RZ ;  /* 0x000001000c597824 */ /* 0x000fe200078e00ff */
[----:B------:R-:W-:Y:S01]  /*5ab0*/  ISETP.GT.AND P1, PT, R3, RZ, P3 ;  /* 0x000000ff0300720c */ /* 0x000fe20001f24270 */
[----:B------:R-:W-:Y:S01]  /*5ac0*/  FMUL R59, R59, R88 ;  /* 0x000000583b3b7220 */ /* 0x000fe20000400000 */
[----:B------:R-:W-:Y:S01]  /*5ad0*/  F2FP.F16.F32.PACK_AB R56, RZ, R56 ;  /* 0x00000038ff38723e */ /* 0x000fe200000000ff */
[-C--:B------:R-:W-:Y:S01]  /*5ae0*/  FMUL R60, R60, R88.reuse ;  /* 0x000000583c3c7220 */ /* 0x080fe20000400000 */
[----:B------:R-:W-:Y:S01]  /*5af0*/  F2FP.F16.F32.PACK_AB R57, RZ, R57 ;  /* 0x00000039ff39723e */ /* 0x000fe200000000ff */
[-C--:B------:R-:W-:Y:S01]  /*5b00*/  FMUL R61, R61, R88.reuse ;  /* 0x000000583d3d7220 */ /* 0x080fe20000400000 */
[----:B------:R-:W-:Y:S01]  /*5b10*/  SHF.L.U64.HI R5, R12, 0x4, R13 ;  /* 0x000000040c057819 */ /* 0x000fe2000001020d */
[----:B------:R-:W-:Y:S01]  /*5b20*/  @P0 STG.E.U16 desc[UR36][R14.64], R56 ;  /* 0x000000380e000986 */ /* 0x000fe2000c101524 */
[----:B------:R-:W-:Y:S01]  /*5b30*/  PRMT R9, R57, 0x7610, R9 ;  /* 0x0000761039097816 */ /* 0x000fe20000000009 */
[----:B------:R-:W-:Y:S01]  /*5b40*/  FMUL R63, R63, R88 ;  /* 0x000000583f3f7220 */ /* 0x000fe20000400000 */
[----:B------:R-:W-:Y:S01]  /*5b50*/  IADD3 R8, P0, R7, R14, RZ ;  /* 0x0000000e07087210 */ /* 0x000fe20007f1e0ff */
[----:B------:R-:W-:Y:S01]  /*5b60*/  FMUL R62, R62, R88 ;  /* 0x000000583e3e7220 */ /* 0x000fe20000400000 */
[----:B------:R-:W-:Y:S01]  /*5b70*/  F2FP.F16.F32.PACK_AB R58, RZ, R58 ;  /* 0x0000003aff3a723e */ /* 0x000fe200000000ff */
[--C-:B------:R-:W-:Y:S01]  /*5b80*/  @P1 IMAD.MOV.U32 R10, RZ, RZ, R14.reuse ;  /* 0x000000ffff0a1224 */ /* 0x100fe200078e000e */
[----:B------:R-:W-:Y:S01]  /*5b90*/  SHF.L.U64.HI R57, R12, 0x8, R13 ;  /* 0x000000080c397819 */ /* 0x000fe2000001020d */
[--C-:B------:R-:W-:Y:S01]  /*5ba0*/  @P1 IMAD.MOV.U32 R11, RZ, RZ, R15.reuse ;  /* 0x000000ffff0b1224 */ /* 0x100fe200078e000f */
[----:B------:R-:W-:Y:S01]  /*5bb0*/  ISETP.GT.AND P4, PT, R4, 0x8, PT ;  /* 0x000000080400780c */ /* 0x000fe20003f84270 */
[-C--:B------:R-:W-:Y:S01]  /*5bc0*/  FMUL R64, R64, R88.reuse ;  /* 0x0000005840407220 */ /* 0x080fe20000400000 */
[----:B------:R-:W-:Y:S01]  /*5bd0*/  F2FP.F16.F32.PACK_AB R59, RZ, R59 ;  /* 0x0000003bff3b723e */ /* 0x000fe200000000ff */
[----:B------:R-:W-:Y:S01]  /*5be0*/  FMUL R65, R65, R88 ;  /* 0x0000005841417220 */ /* 0x000fe20000400000 */
[----:B------:R0:W-:Y:S01]  /*5bf0*/  @P1 STG.E.U16 desc[UR36][R10.64+0x2], R9 ;  /* 0x000002090a001986 */ /* 0x0001e2000c101524 */
[----:B------:R-:W-:Y:S01]  /*5c00*/  F2FP.F16.F32.PACK_AB R60, RZ, R60 ;  /* 0x0000003cff3c723e */ /* 0x000fe200000000ff */
[-C--:B------:R-:W-:Y:S01]  /*5c10*/  FMUL R66, R66, R88.reuse ;  /* 0x0000005842427220 */ /* 0x080fe20000400000 */
[----:B------:R-:W-:Y:S01]  /*5c20*/  F2FP.F16.F32.PACK_AB R61, RZ, R61 ;  /* 0x0000003dff3d723e */ /* 0x000fe200000000ff */
[-C--:B------:R-:W-:Y:S01]  /*5c30*/  FMUL R67, R67, R88.reuse ;  /* 0x0000005843437220 */ /* 0x080fe20000400000 */
[----:B------:R-:W-:Y:S01]  /*5c40*/  F2FP.F16.F32.PACK_AB R63, RZ, R63 ;  /* 0x0000003fff3f723e */ /* 0x000fe200000000ff */
[----:B------:R-:W-:Y:S01]  /*5c50*/  FMUL R68, R68, R88 ;  /* 0x0000005844447220 */ /* 0x000fe20000400000 */
[----:B------:R-:W-:Y:S01]  /*5c60*/  F2FP.F16.F32.PACK_AB R62, RZ, R62 ;  /* 0x0000003eff3e723e */ /* 0x000fe200000000ff */
[----:B------:R-:W-:Y:S01]  /*5c70*/  FMUL R69, R69, R88 ;  /* 0x0000005845457220 */ /* 0x000fe20000400000 */
[----:B------:R-:W-:Y:S01]  /*5c80*/  F2FP.F16.F32.PACK_AB R64, RZ, R64 ;  /* 0x00000040ff40723e */ /* 0x000fe200000000ff */
[-C--:B------:R-:W-:Y:S01]  /*5c90*/  FMUL R70, R70, R88.reuse ;  /* 0x0000005846467220 */ /* 0x080fe20000400000 */
[----:B------:R-:W-:Y:S01]  /*5ca0*/  F2FP.F16.F32.PACK_AB R65, RZ, R65 ;  /* 0x00000041ff41723e */ /* 0x000fe200000000ff */
[----:B0-----:R-:W-:Y:S01]  /*5cb0*/  IMAD.X R9, R5, 0x1, R15, P0 ;  /* 0x0000000105097824 */ /* 0x001fe200000e060f */
[----:B------:R-:W-:Y:S01]  /*5cc0*/  ISETP.GT.AND P0, PT, R3, 0x8, P3 ;  /* 0x000000080300780c */ /* 0x000fe20001f04270 */
[-C--:B------:R-:W-:Y:S01]  /*5cd0*/  FMUL R71, R71, R88.reuse ;  /* 0x0000005847477220 */ /* 0x080fe20000400000 */
[----:B------:R-:W-:Y:S01]  /*5ce0*/  ISETP.GT.AND P3, PT, R4, 0x9, PT ;  /* 0x000000090400780c */ /* 0x000fe20003f64270 */
[----:B------:R-:W-:Y:S01]  /*5cf0*/  FMUL R72, R72, R88 ;  /* 0x0000005848487220 */ /* 0x000fe20000400000 */
[----:B------:R-:W-:Y:S01]  /*5d00*/  @P2 STG.E.U16 desc[UR36][R8.64], R58 ;  /* 0x0000003a08002986 */ /* 0x000fe2000c101524 */
[----:B------:R-:W-:Y:S01]  /*5d10*/  IADD3 R6, P1, P2, R89, R14, R7 ;  /* 0x0000000e59067210 */ /* 0x000fe20007a3e007 */
[----:B------:R-:W-:Y:S01]  /*5d20*/  FMUL R73, R73, R88 ;  /* 0x0000005849497220 */ /* 0x000fe20000400000 */
[----:B------:R-:W-:Y:S01]  /*5d30*/  F2FP.F16.F32.PACK_AB R66, RZ, R66 ;  /* 0x00000042ff42723e */ /* 0x000fe200000000ff */
[-C--:B------:R-:W-:Y:S01]  /*5d40*/  FMUL R74, R74, R88.reuse ;  /* 0x000000584a4a7220 */ /* 0x080fe20000400000 */
[----:B------:R-:W-:Y:S01]  /*5d50*/  IADD3.X R7, R57, R15, R5, P1, P2 ;  /* 0x0000000f39077210 */ /* 0x000fe20000fe4405 */
[-C--:B------:R-:W-:Y:S01]  /*5d60*/  FMUL R75, R75, R88.reuse ;  /* 0x000000584b4b7220 */ /* 0x080fe20000400000 */
[C---:B------:R-:W-:Y:S01]  /*5d70*/  ISETP.GT.AND P1, PT, R3.reuse, RZ, P4 ;  /* 0x000000ff0300720c */ /* 0x040fe20002724270 */
[-C--:B------:R-:W-:Y:S01]  /*5d80*/  FMUL R76, R76, R88.reuse ;  /* 0x000000584c4c7220 */ /* 0x080fe20000400000 */
[----:B------:R-:W-:Y:S01]  /*5d90*/  @P0 STG.E.U16 desc[UR36][R8.64+0x2], R59 ;  /* 0x0000023b08000986 */ /* 0x000fe2000c101524 */
[----:B------:R-:W-:Y:S01]  /*5da0*/  ISETP.GT.AND P0, PT, R3, RZ, P3 ;  /* 0x000000ff0300720c */ /* 0x000fe20001f04270 */
[-C--:B------:R-:W-:Y:S01]  /*5db0*/  FMUL R77, R77, R88.reuse ;  /* 0x000000584d4d7220 */ /* 0x080fe20000400000 */
[----:B------:R-:W-:Y:S01]  /*5dc0*/  ISETP.GT.AND P2, PT, R4, 0x11, PT ;  /* 0x000000110400780c */ /* 0x000fe20003f44270 */
[-C--:B------:R-:W-:Y:S01]  /*5dd0*/  FMUL R78, R78, R88.reuse ;  /* 0x000000584e4e7220 */ /* 0x080fe20000400000 */
[----:B------:R-:W-:Y:S01]  /*5de0*/  F2FP.F16.F32.PACK_AB R67, RZ, R67 ;  /* 0x00000043ff43723e */ /* 0x000fe200000000ff */
[----:B------:R-:W-:Y:S01]  /*5df0*/  FMUL R79, R79, R88 ;  /* 0x000000584f4f7220 */ /* 0x000fe20000400000 */
[----:B------:R-:W-:Y:S01]  /*5e00*/  F2FP.F16.F32.PACK_AB R68, RZ, R68 ;  /* 0x00000044ff44723e */ /* 0x000fe200000000ff */
[-C--:B------:R-:W-:Y:S01]  /*5e10*/  FMUL R80, R80, R88.reuse ;  /* 0x0000005850507220 */ /* 0x080fe20000400000 */
[----:B------:R-:W-:Y:S01]  /*5e20*/  F2FP.F16.F32.PACK_AB R69, RZ, R69 ;  /* 0x00000045ff45723e */ /* 0x000fe200000000ff */
[----:B------:R-:W-:Y:S01]  /*5e30*/  FMUL R81, R81, R88 ;  /* 0x0000005851517220 */ /* 0x000fe20000400000 */
[--C-:B------:R-:W-:Y:S01]  /*5e40*/  @P1 IMAD.MOV.U32 R10, RZ, RZ, R14.reuse ;  /* 0x000000ffff0a1224 */ /* 0x100fe200078e000e */
[----:B------:R-:W-:Y:S01]  /*5e50*/  F2FP.F16.F32.PACK_AB R70, RZ, R70 ;  /* 0x00000046ff46723e */ /* 0x000fe200000000ff */
[--C-:B------:R-:W-:Y:S01]  /*5e60*/  @P1 IMAD.MOV.U32 R11, RZ, RZ, R15.reuse ;  /* 0x000000ffff0b1224 */ /* 0x100fe200078e000f */
[----:B------:R-:W-:Y:S01]  /*5e70*/  F2FP.F16.F32.PACK_AB R71, RZ, R71 ;  /* 0x00000047ff47723e */ /* 0x000fe200000000ff */
[----:B------:R-:W-:Y:S01]  /*5e80*/  FMUL R82, R82, R88 ;  /* 0x0000005852527220 */ /* 0x000fe20000400000 */
[----:B------:R-:W-:Y:S01]  /*5e90*/  F2FP.F16.F32.PACK_AB R72, RZ, R72 ;  /* 0x00000048ff48723e */ /* 0x000fe200000000ff */
[-C--:B------:R-:W-:Y:S01]  /*5ea0*/  FMUL R83, R83, R88.reuse ;  /* 0x0000005853537220 */ /* 0x080fe20000400000 */
[----:B------:R0:W-:Y:S01]  /*5eb0*/  @P1 STG.E.U16 desc[UR36][R10.64+0x10], R60 ;  /* 0x0000103c0a001986 */ /* 0x0001e2000c101524 */
[----:B------:R-:W-:Y:S01]  /*5ec0*/  ISETP.GT.AND P1, PT, R3, 0x8, P4 ;  /* 0x000000080300780c */ /* 0x000fe20002724270 */
[-C--:B------:R-:W-:Y:S01]  /*5ed0*/  FMUL R84, R84, R88.reuse ;  /* 0x0000005854547220 */ /* 0x080fe20000400000 */
[----:B------:R-:W-:Y:S01]  /*5ee0*/  F2FP.F16.F32.PACK_AB R73, RZ, R73 ;  /* 0x00000049ff49723e */ /* 0x000fe200000000ff */
[----:B------:R-:W-:Y:S01]  /*5ef0*/  FMUL R85, R85, R88 ;  /* 0x0000005855557220 */ /* 0x000fe20000400000 */
[----:B------:R-:W-:Y:S01]  /*5f00*/  F2FP.F16.F32.PACK_AB R74, RZ, R74 ;  /* 0x0000004aff4a723e */ /* 0x000fe200000000ff */
[-C--:B------:R-:W-:Y:S01]  /*5f10*/  FMUL R86, R86, R88.reuse ;  /* 0x0000005856567220 */ /* 0x080fe20000400000 */
[----:B------:R-:W-:Y:S01]  /*5f20*/  F2FP.F16.F32.PACK_AB R75, RZ, R75 ;  /* 0x0000004bff4b723e */ /* 0x000fe200000000ff */
[-C--:B------:R-:W-:Y:S01]  /*5f30*/  FMUL R87, R87, R88.reuse ;  /* 0x0000005857577220 */ /* 0x080fe20000400000 */
[----:B------:R-:W-:Y:S01]  /*5f40*/  ISETP.GT.AND P5, PT, R4, 0x28, PT ;  /* 0x000000280400780c */ /* 0x000fe20003fa4270 */
[----:B------:R-:W-:Y:S01]  /*5f50*/  FMUL R24, R24, R88 ;  /* 0x0000005818187220 */ /* 0x000fe20000400000 */
[----:B------:R-:W-:Y:S01]  /*5f60*/  F2FP.F16.F32.PACK_AB R76, RZ, R76 ;  /* 0x0000004cff4c723e */ /* 0x000fe200000000ff */
[--C-:B0-----:R-:W-:Y:S01]  /*5f70*/  @P0 IMAD.MOV.U32 R10, RZ, RZ, R14.reuse ;  /* 0x000000ffff0a0224 */ /* 0x101fe200078e000e */
[----:B------:R-:W-:Y:S01]  /*5f80*/  ISETP.GT.AND P4, PT, R4, 0x29, PT ;  /* 0x000000290400780c */ /* 0x000fe20003f84270 */
        /* <DEDUP_REMOVED lines=8> */
[C---:B------:R-:W-:Y:S01]  /*6010*/  ISETP.GT.AND P3, PT, R4.reuse, 0x10, PT ;  /* 0x000000100400780c */ /* 0x040fe20003f64270 */
[----:B------:R-:W-:Y:S01]  /*6020*/  @P1 STG.E.U16 desc[UR36][R8.64+0x10], R62 ;  /* 0x0000103e08001986 */ /* 0x000fe2000c101524 */
        /* <DEDUP_REMOVED lines=8> */
[----:B------:R-:W-:Y:S01]  /*60b0*/  F2FP.F16.F32.PACK_AB R82, RZ, R82 ;  /* 0x00000052ff52723e */ /* 0x000fe200000000ff */
[----:B------:R-:W-:Y:S01]  /*60c0*/  @P0 STG.E.U16 desc[UR36][R8.64+0x12], R63 ;  /* 0x0000123f08000986 */ /* 0x000fe2000c101524 */
[----:B------:R-:W-:Y:S01]  /*60d0*/  ISETP.GT.AND P0, PT, R3, RZ, P3 ;  /* 0x000000ff0300720c */ /* 0x000fe20001f04270 */
[-C--:B------:R-:W-:Y:S01]  /*60e0*/  FMUL R32, R32, R88.reuse ;  /* 0x0000005820207220 */ /* 0x080fe20000400000 */
[----:B------:R-:W-:Y:S01]  /*60f0*/  F2FP.F16.F32.PACK_AB R83, RZ, R83 ;  /* 0x00000053ff53723e */ /* 0x000fe200000000ff */
[----:B------:R-:W-:Y:S01]  /*6100*/  FMUL R33, R33, R88 ;  /* 0x0000005821217220 */ /* 0x000fe20000400000 */
[----:B------:R-:W-:Y:S01]  /*6110*/  F2FP.F16.F32.PACK_AB R84, RZ, R84 ;  /* 0x00000054ff54723e */ /* 0x000fe200000000ff */
[-C--:B------:R-:W-:Y:S01]  /*6120*/  FMUL R34, R34, R88.reuse ;  /* 0x0000005822227220 */ /* 0x080fe20000400000 */
[----:B------:R-:W-:Y:S01]  /*6130*/  P2R R5, PR, RZ, 0x20 ;  /* 0x00000020ff057803 */ /* 0x000fe20000000000 */
[-C--:B------:R-:W-:Y:S01]  /*6140*/  FMUL R35, R35, R88.reuse ;  /* 0x0000005823237220 */ /* 0x080fe20000400000 */
[----:B------:R-:W-:Y:S01]  /*6150*/  F2FP.F16.F32.PACK_AB R85, RZ, R85 ;  /* 0x00000055ff55723e */ /* 0x000fe200000000ff */
[----:B------:R-:W-:Y:S01]  /*6160*/  FMUL R36, R36, R88 ;  /* 0x0000005824247220 */ /* 0x000fe20000400000 */
[----:B------:R-:W-:Y:S01]  /*6170*/  F2FP.F16.F32.PACK_AB R86, RZ, R86 ;  /* 0x00000056ff56723e */ /* 0x000fe200000000ff */
[----:B------:R-:W-:Y:S01]  /*6180*/  FMUL R37, R37, R88 ;  /* 0x0000005825257220 */ /* 0x000fe20000400000 */
[----:B------:R-:W-:Y:S01]  /*6190*/  F2FP.F16.F32.PACK_AB R87, RZ, R87 ;  /* 0x00000057ff57723e */ /* 0x000fe200000000ff */
[--C-:B0-----:R-:W-:Y:S01]  /*61a0*/  @P0 IMAD.MOV.U32 R10, RZ, RZ, R14.reuse ;  /* 0x000000ffff0a0224 */ /* 0x101fe200078e000e */
[----:B------:R-:W-:Y:S01]  /*61b0*/  F2FP.F16.F32.PACK_AB R24, RZ, R24 ;  /* 0x00000018ff18723e */ /* 0x000fe200000000ff */
[--C-:B------:R-:W-:Y:S01]  /*61c0*/  @P0 IMAD.MOV.U32 R11, RZ, RZ, R15.reuse ;  /* 0x000000ffff0b0224 */ /* 0x100fe200078e000f */
[----:B------:R-:W-:Y:S01]  /*61d0*/  F2FP.F16.F32.PACK_AB R25, RZ, R25 ;  /* 0x00000019ff19723e */ /* 0x000fe200000000ff */
[----:B------:R-:W-:Y:S01]  /*61e0*/  FMUL R38, R38, R88 ;  /* 0x0000005826267220 */ /* 0x000fe20000400000 */
[----:B------:R-:W-:Y:S01]  /*61f0*/  F2FP.F16.F32.PACK_AB R26, RZ, R26 ;  /* 0x0000001aff1a723e */ /* 0x000fe200000000ff */
[-C--:B------:R-:W-:Y:S01]  /*6200*/  FMUL R39, R39, R88.reuse ;  /* 0x0000005827277220 */ /* 0x080fe20000400000 */
[----:B------:R0:W-:Y:S01]  /*6210*/  @P0 STG.E.U16 desc[UR36][R10.64+0x20], R64 ;  /* 0x000020400a000986 */ /* 0x0001e2000c101524 */
[----:B------:R-:W-:Y:S01]  /*6220*/  ISETP.GT.AND P0, PT, R3, RZ, P2 ;  /* 0x000000ff0300720c */ /* 0x000fe20001704270 */
        /* <DEDUP_REMOVED lines=12> */
[----:B0-----:R-:W-:Y:S01]  /*62f0*/  @P0 IMAD.MOV.U32 R10, RZ, RZ, R14 ;  /* 0x000000ffff0a0224 */ /* 0x001fe200078e000e */
[----:B------:R-:W-:Y:S01]  /*6300*/  F2FP.F16.F32.PACK_AB R33, RZ, R33 ;  /* 0x00000021ff21723e */ /* 0x000fe200000000ff */
[----:B------:R-:W-:Y:S01]  /*6310*/  @P0 IMAD.MOV.U32 R11, RZ, RZ, R15 ;  /* 0x000000ffff0b0224 */ /* 0x000fe200078e000f */
[----:B------:R-:W-:Y:S01]  /*6320*/  F2FP.F16.F32.PACK_AB R34, RZ, R34 ;  /* 0x00000022ff22723e */ /* 0x000fe200000000ff */
[-C--:B------:R-:W-:Y:S01]  /*6330*/  FMUL R46, R46, R88.reuse ;  /* 0x000000582e2e7220 */ /* 0x080fe20000400000 */
[----:B------:R-:W-:Y:S01]  /*6340*/  F2FP.F16.F32.PACK_AB R35, RZ, R35 ;  /* 0x00000023ff23723e */ /* 0x000fe200000000ff */
[-C--:B------:R-:W-:Y:S01]  /*6350*/  FMUL R47, R47, R88.reuse ;  /* 0x000000582f2f7220 */ /* 0x080fe20000400000 */
[----:B------:R0:W-:Y:S01]  /*6360*/  @P0 STG.E.U16 desc[UR36][R10.64+0x22], R65 ;  /* 0x000022410a000986 */ /* 0x0001e2000c101524 */
[----:B------:R-:W-:Y:S01]  /*6370*/  ISETP.GT.AND P0, PT, R3, 0x8, P3 ;  /* 0x000000080300780c */ /* 0x000fe20001f04270 */
[-C--:B------:R-:W-:Y:S01]  /*6380*/  FMUL R48, R48, R88.reuse ;  /* 0x0000005830307220 */ /* 0x080fe20000400000 */
[----:B------:R-:W-:Y:S01]  /*6390*/  ISETP.GT.AND P3, PT, R4, 0x30, PT ;  /* 0x000000300400780c */ /* 0x000fe20003f64270 */
        /* <DEDUP_REMOVED lines=11> */
[----:B------:R-:W-:Y:S01]  /*6450*/  ISETP.GT.AND P0, PT, R3, 0x8, P2 ;  /* 0x000000080300780c */ /* 0x000fe20001704270 */
[-C--:B------:R-:W-:Y:S01]  /*6460*/  FMUL R54, R54, R88.reuse ;  /* 0x0000005836367220 */ /* 0x080fe20000400000 */
[----:B------:R-:W-:Y:S01]  /*6470*/  ISETP.GT.AND P2, PT, R4, 0x18, PT ;  /* 0x000000180400780c */ /* 0x000fe20003f44270 */
[----:B------:R-:W-:Y:S01]  /*6480*/  FMUL R55, R55, R88 ;  /* 0x0000005837377220 */ /* 0x000fe20000400000 */
[----:B------:R-:W-:-:S02]  /*6490*/  F2FP.F16.F32.PACK_AB R41, RZ, R41 ;  /* 0x00000029ff29723e */ /* 0x000fc400000000ff */
[----:B------:R-:W-:Y:S02]  /*64a0*/  F2FP.F16.F32.PACK_AB R42, RZ, R42 ;  /* 0x0000002aff2a723e */ /* 0x000fe400000000ff */
[----:B------:R-:W-:Y:S02]  /*64b0*/  F2FP.F16.F32.PACK_AB R43, RZ, R43 ;  /* 0x0000002bff2b723e */ /* 0x000fe400000000ff */
[----:B------:R-:W-:Y:S02]  /*64c0*/  F2FP.F16.F32.PACK_AB R44, RZ, R44 ;  /* 0x0000002cff2c723e */ /* 0x000fe400000000ff */
[----:B------:R-:W-:Y:S01]  /*64d0*/  F2FP.F16.F32.PACK_AB R45, RZ, R45 ;  /* 0x0000002dff2d723e */ /* 0x000fe200000000ff */
[----:B------:R-:W-:Y:S01]  /*64e0*/  @P0 STG.E.U16 desc[UR36][R8.64+0x22], R67 ;  /* 0x0000224308000986 */ /* 0x000fe2000c101524 */
[----:B------:R-:W-:Y:S02]  /*64f0*/  ISETP.GT.AND P0, PT, R3, RZ, P2 ;  /* 0x000000ff0300720c */ /* 0x000fe40001704270 */
[----:B------:R-:W-:-:S02]  /*6500*/  F2FP.F16.F32.PACK_AB R46, RZ, R46 ;  /* 0x0000002eff2e723e */ /* 0x000fc400000000ff */
[----:B------:R-:W-:Y:S02]  /*6510*/  F2FP.F16.F32.PACK_AB R47, RZ, R47 ;  /* 0x0000002fff2f723e */ /* 0x000fe400000000ff */
[----:B------:R-:W-:Y:S02]  /*6520*/  F2FP.F16.F32.PACK_AB R48, RZ, R48 ;  /* 0x00000030ff30723e */ /* 0x000fe400000000ff */
[----:B------:R-:W-:Y:S02]  /*6530*/  F2FP.F16.F32.PACK_AB R49, RZ, R49 ;  /* 0x00000031ff31723e */ /* 0x000fe400000000ff */
[----:B------:R-:W-:Y:S02]  /*6540*/  F2FP.F16.F32.PACK_AB R50, RZ, R50 ;  /* 0x00000032ff32723e */ /* 0x000fe400000000ff */
[----:B------:R-:W-:Y:S01]  /*6550*/  F2FP.F16.F32.PACK_AB R51, RZ, R51 ;  /* 0x00000033ff33723e */ /* 0x000fe200000000ff */
[----:B0-----:R-:W-:Y:S01]  /*6560*/  @P0 IMAD.MOV.U32 R10, RZ, RZ, R14 ;  /* 0x000000ffff0a0224 */ /* 0x001fe200078e000e */
[----:B------:R-:W-:Y:S01]  /*6570*/  F2FP.F16.F32.PACK_AB R52, RZ, R52 ;  /* 0x00000034ff34723e */ /* 0x000fe200000000ff */
[----:B------:R-:W-:Y:S01]  /*6580*/  @P0 IMAD.MOV.U32 R11, RZ, RZ, R15 ;  /* 0x000000ffff0b0224 */ /* 0x000fe200078e000f */
[----:B------:R-:W-:-:S02]  /*6590*/  F2FP.F16.F32.PACK_AB R53, RZ, R53 ;  /* 0x00000035ff35723e */ /* 0x000fc400000000ff */
[----:B------:R-:W-:Y:S02]  /*65a0*/  F2FP.F16.F32.PACK_AB R54, RZ, R54 ;  /* 0x00000036ff36723e */ /* 0x000fe400000000ff */
[----:B------:R0:W-:Y:S01]  /*65b0*/  @P0 STG.E.U16 desc[UR36][R10.64+0x30], R68 ;  /* 0x000030440a000986 */ /* 0x0001e2000c101524 */
[----:B------:R-:W-:Y:S02]  /*65c0*/  ISETP.GT.AND P0, PT, R3, RZ, P1 ;  /* 0x000000ff0300720c */ /* 0x000fe40000f04270 */
[----:B------:R-:W-:-:S11]  /*65d0*/  F2FP.F16.F32.PACK_AB R55, RZ, R55 ;  /* 0x00000037ff37723e */ /* 0x000fd600000000ff */
[----:B0-----:R-:W-:Y:S02]  /*65e0*/  @P0 IMAD.MOV.U32 R10, RZ, RZ, R14 ;  /* 0x000000ffff0a0224 */ /* 0x001fe400078e000e */
[----:B------:R-:W-:-:S05]  /*65f0*/  @P0 IMAD.MOV.U32 R11, RZ, RZ, R15 ;  /* 0x000000ffff0b0224 */ /* 0x000fca00078e000f */
[----:B------:R0:W-:Y:S01]  /*6600*/  @P0 STG.E.U16 desc[UR36][R10.64+0x32], R69 ;  /* 0x000032450a000986 */ /* 0x0001e2000c101524 */
[----:B------:R-:W-:Y:S02]  /*6610*/  ISETP.GT.AND P0, PT, R3, 0x8, P2 ;  /* 0x000000080300780c */ /* 0x000fe40001704270 */
[----:B------:R-:W-:-:S11]  /*6620*/  ISETP.GT.AND P2, PT, R4, 0x20, PT ;  /* 0x000000200400780c */ /* 0x000fd60003f44270 */
[----:B------:R-:W-:Y:S01]  /*6630*/  @P0 STG.E.U16 desc[UR36][R8.64+0x30], R70 ;  /* 0x0000304608000986 */ /* 0x000fe2000c101524 */
[----:B------:R-:W-:Y:S02]  /*6640*/  ISETP.GT.AND P0, PT, R3, 0x8, P1 ;  /* 0x000000080300780c */ /* 0x000fe40000f04270 */
[----:B------:R-:W-:-:S11]  /*6650*/  ISETP.GT.AND P1, PT, R4, 0x21, PT ;  /* 0x000000210400780c */ /* 0x000fd60003f24270 */
[----:B------:R-:W-:Y:S01]  /*6660*/  @P0 STG.E.U16 desc[UR36][R8.64+0x32], R71 ;  /* 0x0000324708000986 */ /* 0x000fe2000c101524 */
[----:B------:R-:W-:-:S13]  /*6670*/  ISETP.GT.AND P0, PT, R3, RZ, P2 ;  /* 0x000000ff0300720c */ /* 0x000fda0001704270 */
[----:B0-----:R-:W-:Y:S02]  /*6680*/  @P0 IMAD.MOV.U32 R10, RZ, RZ, R14 ;  /* 0x000000ffff0a0224 */ /* 0x001fe400078e000e */
[----:B------:R-:W-:-:S05]  /*6690*/  @P0 IMAD.MOV.U32 R11, RZ, RZ, R15 ;  /* 0x000000ffff0b0224 */ /* 0x000fca00078e000f */
[----:B------:R0:W-:Y:S01]  /*66a0*/  @P0 STG.E.U16 desc[UR36][R10.64+0x40], R72 ;  /* 0x000040480a000986 */ /* 0x0001e2000c101524 */
[----:B------:R-:W-:-:S13]  /*66b0*/  ISETP.GT.AND P0, PT, R3, RZ, P1 ;  /* 0x000000ff0300720c */ /* 0x000fda0000f04270 */
[----:B0-----:R-:W-:Y:S02]  /*66c0*/  @P0 IMAD.MOV.U32 R10, RZ, RZ, R14 ;  /* 0x000000ffff0a0224 */ /* 0x001fe400078e000e */
[----:B------:R-:W-:-:S05]  /*66d0*/  @P0 IMAD.MOV.U32 R11, RZ, RZ, R15 ;  /* 0x000000ffff0b0224 */ /* 0x000fca00078e000f */
[----:B------:R0:W-:Y:S01]  /*66e0*/  @P0 STG.E.U16 desc[UR36][R10.64+0x42], R73 ;  /* 0x000042490a000986 */ /* 0x0001e2000c101524 */
[----:B------:R-:W-:Y:S02]  /*66f0*/  ISETP.GT.AND P0, PT, R3, 0x8, P2 ;  /* 0x000000080300780c */ /* 0x000fe40001704270 */
[----:B------:R-:W-:-:S11]  /*6700*/  ISETP.GT.AND P2, PT, R4, 0x38, PT ;  /* 0x000000380400780c */ /* 0x000fd60003f44270 */
[----:B------:R-:W-:Y:S01]  /*6710*/  @P0 STG.E.U16 desc[UR36][R8.64+0x40], R74 ;  /* 0x0000404a08000986 */ /* 0x000fe2000c101524 */
[----:B------:R-:W-:-:S13]  /*6720*/  ISETP.GT.AND P0, PT, R3, 0x8, P1 ;  /* 0x000000080300780c */ /* 0x000fda0000f04270 */
        /* <DEDUP_REMOVED lines=9> */
[----:B------:R-:W-:-:S13]  /*67c0*/  ISETP.GT.AND P0, PT, R3, 0x8, P5 ;  /* 0x000000080300780c */ /* 0x000fda0002f04270 */
[----:B------:R-:W-:Y:S01]  /*67d0*/  @P0 STG.E.U16 desc[UR36][R8.64+0x50], R78 ;  /* 0x0000504e08000986 */ /* 0x000fe2000c101524 */
[----:B------:R-:W-:-:S13]  /*67e0*/  ISETP.GT.AND P0, PT, R3, 0x8, P4 ;  /* 0x000000080300780c */ /* 0x000fda0002704270 */
[----:B------:R-:W-:Y:S01]  /*67f0*/  @P0 STG.E.U16 desc[UR36][R8.64+0x52], R79 ;  /* 0x0000524f08000986 */ /* 0x000fe2000c101524 */
[----:B------:R-:W-:-:S13]  /*6800*/  ISETP.GT.AND P0, PT, R3, RZ, P3 ;  /* 0x000000ff0300720c */ /* 0x000fda0001f04270 */
[----:B0-----:R-:W-:Y:S02]  /*6810*/  @P0 IMAD.MOV.U32 R10, RZ, RZ, R14 ;  /* 0x000000ffff0a0224 */ /* 0x001fe400078e000e */
[----:B------:R-:W-:-:S05]  /*6820*/  @P0 IMAD.MOV.U32 R11, RZ, RZ, R15 ;  /* 0x000000ffff0b0224 */ /* 0x000fca00078e000f */
[----:B------:R0:W-:Y:S01]  /*6830*/  @P0 STG.E.U16 desc[UR36][R10.64+0x60], R80 ;  /* 0x000060500a000986 */ /* 0x0001e2000c101524 */
[----:B------:R-:W-:-:S04]  /*6840*/  ISETP.GT.AND P0, PT, R4, 0x31, PT ;  /* 0x000000310400780c */ /* 0x000fc80003f04270 */
        /* <DEDUP_REMOVED lines=8> */
[----:B------:R-:W-:-:S05]  /*68d0*/  IADD3 R12, P1, R89, R8, RZ ;  /* 0x00000008590c7210 */ /* 0x000fca0007f3e0ff */
[----:B------:R-:W-:Y:S01]  /*68e0*/  IMAD.X R13, R57, 0x1, R9, P1 ;  /* 0x00000001390d7824 */ /* 0x000fe200008e0609 */
[----:B------:R-:W-:-:S13]  /*68f0*/  ISETP.GT.AND P1, PT, R3, RZ, P2 ;  /* 0x000000ff0300720c */ /* 0x000fda0001724270 */
[----:B------:R-:W-:Y:S01]  /*6900*/  @P1 STG.E.U16 desc[UR36][R14.64+0x70], R84 ;  /* 0x000070540e001986 */ /* 0x000fe2000c101524 */
[----:B------:R-:W-:-:S05]  /*6910*/  IADD3 R20, P1, R89, R8, RZ ;  /* 0x0000000859147210 */ /* 0x000fca0007f3e0ff */
[----:B------:R-:W-:Y:S01]  /*6920*/  IMAD.X R21, R57, 0x1, R9, P1 ;  /* 0x0000000139157824 */ /* 0x000fe200008e0609 */
[----:B0-----:R-:W-:-:S05]  /*6930*/  IADD3 R10, P1, R89, R14, RZ ;  /* 0x0000000e590a7210 */ /* 0x001fca0007f3e0ff */
[----:B------:R-:W-:Y:S01]  /*6940*/  IMAD.X R11, R57, 0x1, R15, P1 ;  /* 0x00000001390b7824 */ /* 0x000fe200008e060f */
[----:B------:R-:W-:-:S04]  /*6950*/  ISETP.GT.AND P1, PT, R4, 0x39, PT ;  /* 0x000000390400780c */ /* 0x000fc80003f24270 */
[----:B------:R-:W-:-:S13]  /*6960*/  ISETP.GT.AND P5, PT, R3, RZ, P1 ;  /* 0x000000ff0300720c */ /* 0x000fda0000fa4270 */
[----:B------:R-:W-:Y:S01]  /*6970*/  @P5 STG.E.U16 desc[UR36][R14.64+0x72], R85 ;  /* 0x000072550e005986 */ /* 0x000fe2000c101524 */
[----:B------:R-:W-:-:S13]  /*6980*/  ISETP.GT.AND P5, PT, R3, 0x8, P2 ;  /* 0x000000080300780c */ /* 0x000fda00017a4270 */
[----:B------:R-:W-:Y:S01]  /*6990*/  @P5 STG.E.U16 desc[UR36][R8.64+0x70], R86 ;  /* 0x0000705608005986 */ /* 0x000fe2000c101524 */
[----:B------:R-:W-:-:S13]  /*69a0*/  ISETP.GT.AND P5, PT, R3, 0x8, P1 ;  /* 0x000000080300780c */ /* 0x000fda0000fa4270 */
[----:B------:R0:W-:Y:S01]  /*69b0*/  @P5 STG.E.U16 desc[UR36][R8.64+0x72], R87 ;  /* 0x0000725708005986 */ /* 0x0001e2000c101524 */
[C---:B------:R-:W-:Y:S02]  /*69c0*/  ISETP.GT.AND P5, PT, R3.reuse, 0x80, P6 ;  /* 0x000000800300780c */ /* 0x040fe400037a4270 */
[----:B------:R-:W-:-:S11]  /*69d0*/  ISETP.GT.AND P6, PT, R3, 0x88, P6 ;  /* 0x000000880300780c */ /* 0x000fd600037c4270 */
[----:B------:R-:W-:Y:S01]  /*69e0*/  @P5 STG.E.U16 desc[UR36][R10.64], R24 ;  /* 0x000000180a005986 */ /* 0x000fe2000c101524 */
[----:B------:R-:W-:-:S04]  /*69f0*/  ISETP.GT.AND P5, PT, R4, 0x1, PT ;  /* 0x000000010400780c */ /* 0x000fc80003fa4270 */
[----:B------:R-:W-:-:S13]  /*6a00*/  ISETP.GT.AND P5, PT, R3, 0x80, P5 ;  /* 0x000000800300780c */ /* 0x000fda0002fa4270 */
[----:B0-----:R-:W-:Y:S02]  /*6a10*/  @P5 IMAD.MOV.U32 R8, RZ, RZ, R10 ;  /* 0x000000ffff085224 */ /* 0x001fe400078e000a */
[----:B------:R-:W-:-:S05]  /*6a20*/  @P5 IMAD.MOV.U32 R9, RZ, RZ, R11 ;  /* 0x000000ffff095224 */ /* 0x000fca00078e000b */
[----:B------:R0:W-:Y:S01]  /*6a30*/  @P5 STG.E.U16 desc[UR36][R8.64+0x2], R25 ;  /* 0x0000021908005986 */ /* 0x0001e2000c101524 */
[----:B------:R-:W-:-:S03]  /*6a40*/  ISETP.NE.AND P5, PT, R5, RZ, PT ;  /* 0x000000ff0500720c */ /* 0x000fc60003fa5270 */
[----:B------:R-:W-:Y:S01]  /*6a50*/  @P6 STG.E.U16 desc[UR36][R12.64], R26 ;  /* 0x0000001a0c006986 */ /* 0x000fe2000c101524 */
[----:B------:R-:W-:-:S04]  /*6a60*/  ISETP.GT.AND P6, PT, R4, 0x1, PT ;  /* 0x000000010400780c */ /* 0x000fc80003fc4270 */
[----:B------:R-:W-:-:S13]  /*6a70*/  ISETP.GT.AND P6, PT, R3, 0x88, P6 ;  /* 0x000000880300780c */ /* 0x000fda00037c4270 */
[----:B------:R-:W-:Y:S01]  /*6a80*/  @P6 STG.E.U16 desc[UR36][R20.64+0x2], R27 ;  /* 0x0000021b14006986 */ /* 0x000fe2000c101524 */
[----:B------:R-:W-:-:S04]  /*6a90*/  ISETP.GT.AND P6, PT, R4, 0x8, PT ;  /* 0x000000080400780c */ /* 0x000fc80003fc4270 */
[----:B------:R-:W-:-:S13]  /*6aa0*/  ISETP.GT.AND P6, PT, R3, 0x80, P6 ;  /* 0x000000800300780c */ /* 0x000fda00037c4270 */
[----:B0-----:R-:W-:Y:S02]  /*6ab0*/  @P6 IMAD.MOV.U32 R8, RZ, RZ, R10 ;  /* 0x000000ffff086224 */ /* 0x001fe400078e000a */
[----:B------:R-:W-:-:S05]  /*6ac0*/  @P6 IMAD.MOV.U32 R9, RZ, RZ, R11 ;  /* 0x000000ffff096224 */ /* 0x000fca00078e000b */
[----:B------:R0:W-:Y:S01]  /*6ad0*/  @P6 STG.E.U16 desc[UR36][R8.64+0x10], R28 ;  /* 0x0000101c08006986 */ /* 0x0001e2000c101524 */
[----:B------:R-:W-:-:S04]  /*6ae0*/  ISETP.GT.AND P6, PT, R4, 0x9, PT ;  /* 0x000000090400780c */ /* 0x000fc80003fc4270 */
[----:B------:R-:W-:-:S13]  /*6af0*/  ISETP.GT.AND P6, PT, R3, 0x80, P6 ;  /* 0x000000800300780c */ /* 0x000fda00037c4270 */
[----:B0-----:R-:W-:Y:S02]  /*6b00*/  @P6 IMAD.MOV.U32 R8, RZ, RZ, R10 ;  /* 0x000000ffff086224 */ /* 0x001fe400078e000a */
[----:B------:R-:W-:-:S05]  /*6b10*/  @P6 IMAD.MOV.U32 R9, RZ, RZ, R11 ;  /* 0x000000ffff096224 */ /* 0x000fca00078e000b */
[----:B------:R0:W-:Y:S01]  /*6b20*/  @P6 STG.E.U16 desc[UR36][R8.64+0x12], R29 ;  /* 0x0000121d08006986 */ /* 0x0001e2000c101524 */
[----:B------:R-:W-:-:S04]  /*6b30*/  ISETP.GT.AND P6, PT, R4, 0x8, PT ;  /* 0x000000080400780c */ /* 0x000fc80003fc4270 */
[----:B------:R-:W-:-:S13]  /*6b40*/  ISETP.GT.AND P6, PT, R3, 0x88, P6 ;  /* 0x000000880300780c */ /* 0x000fda00037c4270 */
        /* <DEDUP_REMOVED lines=45> */
[----:B------:R-:W-:Y:S01]  /*6e20*/  @P6 STG.E.U16 desc[UR36][R8.64+0x42], R41 ;  /* 0x0000422908006986 */ /* 0x000fe2000c101524 */
[----:B------:R-:W-:-:S04]  /*6e30*/  ISETP.GT.AND P6, PT, R4, 0x20, PT ;  /* 0x000000200400780c */ /* 0x000fc80003fc4270 */
[----:B------:R-:W-:-:S13]  /*6e40*/  ISETP.GT.AND P6, PT, R3, 0x88, P6 ;  /* 0x000000880300780c */ /* 0x000fda00037c4270 */
[----:B------:R-:W-:Y:S01]  /*6e50*/  @P6 STG.E.U16 desc[UR36][R6.64+0x40], R42 ;  /* 0x0000402a06006986 */ /* 0x000fe2000c101524 */
[----:B------:R-:W-:-:S04]  /*6e60*/  ISETP.GT.AND P6, PT, R4, 0x21, PT ;  /* 0x000000210400780c */ /* 0x000fc80003fc4270 */
[----:B------:R-:W-:-:S13]  /*6e70*/  ISETP.GT.AND P6, PT, R3, 0x88, P6 ;  /* 0x000000880300780c */ /* 0x000fda00037c4270 */
[----:B------:R-:W-:Y:S02]  /*6e80*/  @P6 IMAD.MOV.U32 R4, RZ, RZ, R6 ;  /* 0x000000ffff046224 */ /* 0x000fe400078e0006 */
[----:B------:R-:W-:-:S05]  /*6e90*/  @P6 IMAD.MOV.U32 R5, RZ, RZ, R7 ;  /* 0x000000ffff056224 */ /* 0x000fca00078e0007 */
[----:B------:R0:W-:Y:S01]  /*6ea0*/  @P6 STG.E.U16 desc[UR36][R4.64+0x42], R43 ;  /* 0x0000422b04006986 */ /* 0x0001e2000c101524 */
[C---:B------:R-:W-:Y:S02]  /*6eb0*/  ISETP.GT.AND P6, PT, R3.reuse, 0x80, P5 ;  /* 0x000000800300780c */ /* 0x040fe40002fc4270 */
[----:B------:R-:W-:-:S11]  /*6ec0*/  ISETP.GT.AND P5, PT, R3, 0x88, P5 ;  /* 0x000000880300780c */ /* 0x000fd60002fa4270 */
[----:B0-----:R-:W-:Y:S02]  /*6ed0*/  @P6 IMAD.MOV.U32 R4, RZ, RZ, R10 ;  /* 0x000000ffff046224 */ /* 0x001fe400078e000a */
[----:B------:R-:W-:-:S05]  /*6ee0*/  @P6 IMAD.MOV.U32 R5, RZ, RZ, R11 ;  /* 0x000000ffff056224 */ /* 0x000fca00078e000b */
[----:B------:R0:W-:Y:S01]  /*6ef0*/  @P6 STG.E.U16 desc[UR36][R4.64+0x50], R44 ;  /* 0x0000502c04006986 */ /* 0x0001e2000c101524 */
[C---:B------:R-:W-:Y:S02]  /*6f00*/  ISETP.GT.AND P6, PT, R3.reuse, 0x80, P4 ;  /* 0x000000800300780c */ /* 0x040fe400027c4270 */
[----:B------:R-:W-:-:S11]  /*6f10*/  ISETP.GT.AND P4, PT, R3, 0x88, P4 ;  /* 0x000000880300780c */ /* 0x000fd60002784270 */
[----:B0-----:R-:W-:Y:S02]  /*6f20*/  @P6 IMAD.MOV.U32 R4, RZ, RZ, R10 ;  /* 0x000000ffff046224 */ /* 0x001fe400078e000a */
[----:B------:R-:W-:-:S05]  /*6f30*/  @P6 IMAD.MOV.U32 R5, RZ, RZ, R11 ;  /* 0x000000ffff056224 */ /* 0x000fca00078e000b */
[----:B------:R0:W-:Y:S02]  /*6f40*/  @P6 STG.E.U16 desc[UR36][R4.64+0x52], R45 ;  /* 0x0000522d04006986 */ /* 0x0001e4000c101524 */
[----:B0-----:R-:W-:Y:S02]  /*6f50*/  @P5 IMAD.MOV.U32 R4, RZ, RZ, R6 ;  /* 0x000000ffff045224 */ /* 0x001fe400078e0006 */
[----:B------:R-:W-:-:S05]  /*6f60*/  @P5 IMAD.MOV.U32 R5, RZ, RZ, R7 ;  /* 0x000000ffff055224 */ /* 0x000fca00078e0007 */
[----:B------:R0:W-:Y:S01]  /*6f70*/  @P5 STG.E.U16 desc[UR36][R4.64+0x50], R46 ;  /* 0x0000502e04005986 */ /* 0x0001e2000c101524 */
[C---:B------:R-:W-:Y:S02]  /*6f80*/  ISETP.GT.AND P5, PT, R3.reuse, 0x80, P3 ;  /* 0x000000800300780c */ /* 0x040fe40001fa4270 */
[----:B------:R-:W-:Y:S01]  /*6f90*/  ISETP.GT.AND P3, PT, R3, 0x88, P3 ;  /* 0x000000880300780c */ /* 0x000fe20001f64270 */
        /* <DEDUP_REMOVED lines=17> */
[----:B------:R0:W-:Y:S02]  /*70b0*/  @P3 STG.E.U16 desc[UR36][R4.64+0x60], R50 ;  /* 0x0000603204003986 */ /* 0x0001e4000c101524 */
[----:B0-----:R-:W-:Y:S02]  /*70c0*/  @P0 IMAD.MOV.U32 R4, RZ, RZ, R6 ;  /* 0x000000ffff040224 */ /* 0x001fe400078e0006 */
[----:B------:R-:W-:-:S05]  /*70d0*/  @P0 IMAD.MOV.U32 R5, RZ, RZ, R7 ;  /* 0x000000ffff050224 */ /* 0x000fca00078e0007 */
[----:B------:R0:W-:Y:S02]  /*70e0*/  @P0 STG.E.U16 desc[UR36][R4.64+0x62], R51 ;  /* 0x0000623304000986 */ /* 0x0001e4000c101524 */
[----:B0-----:R-:W-:Y:S02]  /*70f0*/  @P5 IMAD.MOV.U32 R4, RZ, RZ, R10 ;  /* 0x000000ffff045224 */ /* 0x001fe400078e000a */
[----:B------:R-:W-:-:S05]  /*7100*/  @P5 IMAD.MOV.U32 R5, RZ, RZ, R11 ;  /* 0x000000ffff055224 */ /* 0x000fca00078e000b */
[----:B------:R0:W-:Y:S04]  /*7110*/  @P5 STG.E.U16 desc[UR36][R4.64+0x70], R52 ;  /* 0x0000703404005986 */ /* 0x0001e8000c101524 */
[----:B------:R1:W-:Y:S01]  /*7120*/  @P4 STG.E.U16 desc[UR36][R10.64+0x72], R53 ;  /* 0x000072350a004986 */ /* 0x0003e2000c101524 */
[----:B0-----:R-:W-:Y:S02]  /*7130*/  @P2 IMAD.MOV.U32 R4, RZ, RZ, R6 ;  /* 0x000000ffff042224 */ /* 0x001fe400078e0006 */
[----:B------:R-:W-:-:S05]  /*7140*/  @P2 IMAD.MOV.U32 R5, RZ, RZ, R7 ;  /* 0x000000ffff052224 */ /* 0x000fca00078e0007 */
[----:B------:R1:W-:Y:S04]  /*7150*/  @P2 STG.E.U16 desc[UR36][R4.64+0x70], R54 ;  /* 0x0000703604002986 */ /* 0x0003e8000c101524 */
[----:B------:R1:W-:Y:S02]  /*7160*/  @P1 STG.E.U16 desc[UR36][R6.64+0x72], R55 ;  /* 0x0000723706001986 */ /* 0x0003e4000c101524 */
.L_x_158:
[----:B------:R-:W-:Y:S05]  /*7170*/  BSYNC B0 ;  /* 0x0000000000007941 */ /* 0x000fea0003800000 */
.L_x_34:
[----:B------:R-:W-:Y:S01]  /*7180*/  ULDC UR4, c[0x0][0xc] ;  /* 0x0000030000047ab9 */ /* 0x000fe20000000800 */
[----:B------:R-:W-:Y:S01]  /*7190*/  ULDC UR5, c[0x0][0x10] ;  /* 0x0000040000057ab9 */ /* 0x000fe20000000800 */
[----:B------:R-:W2:Y:S01]  /*71a0*/  LDC R3, c[0x0][0x14] ;  /* 0x00000500ff037b82 */ /* 0x000ea20000000800 */
[----:B------:R-:W-:Y:S01]  /*71b0*/  UIMAD.WIDE.U32 UR4, UR4, UR5, URZ ;  /* 0x00000005040472a5 */ /* 0x000fe2000f8e003f */
[----:B------:R-:W-:Y:S02]  /*71c0*/  IMAD.MOV.U32 R92, RZ, RZ, -0x1 ;  /* 0xffffffffff5c7424 */ /* 0x000fe400078e00ff */
[----:B------:R-:W-:-:S03]  /*71d0*/  IMAD.MOV.U32 R89, RZ, RZ, -0x1 ;  /* 0xffffffffff597424 */ /* 0x000fc600078e00ff */
[----:B--2---:R-:W-:-:S04]  /*71e0*/  IMAD.WIDE.U32 R16, R3, UR4, R16 ;  /* 0x0000000403107c25 */ /* 0x004fc8000f8e0010 */
[----:B------:R-:W-:Y:S01]  /*71f0*/  IMAD R3, R3, UR5, RZ ;  /* 0x0000000503037c24 */ /* 0x000fe2000f8e02ff */
[----:B------:R-:W-:Y:S02]  /*7200*/  ULDC.64 UR4, c[0x0][0x650] ;  /* 0x0001940000047ab9 */ /* 0x000fe40000000a00 */
[----:B------:R-:W-:Y:S01]  /*7210*/  ISETP.GE.U32.AND P0, PT, R16, UR4, PT ;  /* 0x0000000410007c0c */ /* 0x000fe2000bf06070 */
[--C-:B------:R-:W-:Y:S01]  /*7220*/  IMAD.IADD R17, R17, 0x1, R3.reuse ;  /* 0x0000000111117824 */ /* 0x100fe200078e0203 */
[----:B------:R-:W-:-:S04]  /*7230*/  PRMT R3, RZ, 0x7610, R3 ;  /* 0x00007610ff037816 */ /* 0x000fc80000000003 */
[----:B------:R-:W-:-:S13]  /*7240*/  ISETP.GE.U32.AND.EX P0, PT, R17, UR5, PT, P0 ;  /* 0x0000000511007c0c */ /* 0x000fda000bf06100 */
[----:B------:R-:W-:Y:S05]  /*7250*/  @P0 BRA `(.L_x_159) ;  /* 0x0000000400640947 */ /* 0x000fea0003800000 */
[----:B0-----:R-:W0:Y:S01]  /*7260*/  S2R R12, SR_CTAID.X ;  /* 0x00000000000c7919 */ /* 0x001e220000002500 */
[----:B-1-34-:R-:W1:Y:S01]  /*7270*/  LDC.64 R10, c[0x0][0x628] ;  /* 0x00018a00ff0a7b82 */ /* 0x01ae620000000a00 */
[----:B------:R-:W-:Y:S01]  /*7280*/  ULDC UR4, c[0x0][0x150] ;  /* 0x0000540000047ab9 */ /* 0x000fe20000000800 */
[----:B------:R-:W-:Y:S01]  /*7290*/  IMAD.MOV.U32 R8, RZ, RZ, R16 ;  /* 0x000000ffff087224 */ /* 0x000fe200078e0010 */
[----:B------:R-:W2:Y:S01]  /*72a0*/  S2R R24, SR_CTAID.Y ;  /* 0x0000000000187919 */ /* 0x000ea20000002600 */
[----:B------:R-:W-:-:S04]  /*72b0*/  IMAD.MOV.U32 R9, RZ, RZ, R17 ;  /* 0x000000ffff097224 */ /* 0x000fc800078e0011 */
[----:B------:R-:W3:Y:S08]  /*72c0*/  LDC R21, c[0x0][0x144] ;  /* 0x00005100ff157b82 */ /* 0x000ef00000000800 */
[----:B------:R-:W4:Y:S08]  /*72d0*/  LDC R0, c[0x0][0x630] ;  /* 0x00018c00ff007b82 */ /* 0x000f300000000800 */
[----:B------:R-:W2:Y:S01]  /*72e0*/  LDC.64 R14, c[0x0][0x620] ;  /* 0x00018800ff0e7b82 */ /* 0x000ea20000000a00 */
[----:B-1----:R-:W-:-:S04]  /*72f0*/  ISETP.NE.U32.AND P0, PT, R10, RZ, PT ;  /* 0x000000ff0a00720c */ /* 0x002fc80003f05070 */
[----:B------:R-:W-:Y:S02]  /*7300*/  ISETP.NE.AND.EX P0, PT, R11, RZ, PT, P0 ;  /* 0x000000ff0b00720c */ /* 0x000fe40003f05300 */
[----:B0-----:R-:W-:-:S05]  /*7310*/  I2FP.F32.U32 R3, R12 ;  /* 0x0000000c00037245 */ /* 0x001fca0000201000 */
[----:B------:R-:W-:-:S04]  /*7320*/  FMUL R3, R3, UR4 ;  /* 0x0000000403037c20 */ /* 0x000fc80008400000 */
[----:B------:R0:W1:Y:S02]  /*7330*/  F2I.U32.TRUNC.NTZ R20, R3 ;  /* 0x0000000300147305 */ /* 0x000064000020f000 */
[----:B---34-:R-:W-:Y:S05]  /*7340*/  @!P0 BRA `(.L_x_160) ;  /* 0x0000000000288947 */ /* 0x018fea0003800000 */
[----:B0-----:R-:W0:Y:S02]  /*7350*/  LDC R3, c[0x0][0x634] ;  /* 0x00018d00ff037b82 */ /* 0x001e240000000800 */
        /* <DEDUP_REMOVED lines=9> */
.L_x_160:
[----:B------:R-:W3:Y:S01]  /*73f0*/  LDC.64 R28, c[0x0][0x640] ;  /* 0x00019000ff1c7b82 */ /* 0x000ee20000000a00 */
[-CC-:B------:R-:W-:Y:S01]  /*7400*/  SHF.R.U64 R89, R8, R0.reuse, R9.reuse ;  /* 0x0000000008597219 */ /* 0x180fe20000001209 */
[----:B-1----:R-:W-:Y:S01]  /*7410*/  IMAD.MOV R20, RZ, RZ, -R20 ;  /* 0x000000ffff147224 */ /* 0x002fe200078e0a14 */
[----:B------:R-:W-:Y:S01]  /*7420*/  SHF.R.U32.HI R0, RZ, R0, R9 ;  /* 0x00000000ff007219 */ /* 0x000fe20000011609 */
[----:B------:R-:W-:Y:S01]  /*7430*/  ULDC UR4, c[0x0][0x154] ;  /* 0x0000550000047ab9 */ /* 0x000fe20000000800 */
[----:B0-----:R-:W-:Y:S01]  /*7440*/  IADD3 R3, P0, RZ, -R89, RZ ;  /* 0x80000059ff037210 */ /* 0x001fe20007f1e0ff */
[----:B------:R-:W-:Y:S02]  /*7450*/  IMAD R21, R21, R20, R12 ;  /* 0x0000001415157224 */ /* 0x000fe400078e020c */
[----:B------:R-:W0:Y:S01]  /*7460*/  LDC R6, c[0x0][0x618] ;  /* 0x00018600ff067b82 */ /* 0x000e220000000800 */
[----:B------:R-:W-:Y:S02]  /*7470*/  IMAD.MOV.U32 R7, RZ, RZ, 0x1 ;  /* 0x00000001ff077424 */ /* 0x000fe400078e00ff */
[----:B------:R-:W-:-:S04]  /*7480*/  IMAD.X R5, RZ, RZ, ~R0, P0 ;  /* 0x000000ffff057224 */ /* 0x000fc800000e0e00 */
[-C--:B--2---:R-:W-:Y:S01]  /*7490*/  IMAD R0, R5, R14.reuse, RZ ;  /* 0x0000000e05007224 */ /* 0x084fe200078e02ff */
[----:B------:R-:W1:Y:S01]  /*74a0*/  LDC R8, c[0x0][0x608] ;  /* 0x00018200ff087b82 */ /* 0x000e620000000800 */
[----:B------:R-:W-:-:S04]  /*74b0*/  IMAD.WIDE.U32 R4, R3, R14, R16 ;  /* 0x0000000e03047225 */ /* 0x000fc800078e0010 */
[----:B------:R-:W-:Y:S01]  /*74c0*/  IMAD R3, R3, R15, R0 ;  /* 0x0000000f03037224 */ /* 0x000fe200078e0200 */
[----:B------:R-:W-:Y:S02]  /*74d0*/  I2FP.F32.U32 R0, R24 ;  /* 0x0000001800007245 */ /* 0x000fe40000201000 */
[----:B------:R-:W2:Y:S01]  /*74e0*/  LDC R26, c[0x0][0x658] ;  /* 0x00019600ff1a7b82 */ /* 0x000ea20000000800 */
[----:B------:R-:W-:Y:S01]  /*74f0*/  IMAD.IADD R3, R5, 0x1, R3 ;  /* 0x0000000105037824 */ /* 0x000fe200078e0203 */
[----:B---3--:R-:W-:Y:S01]  /*7500*/  ISETP.NE.U32.AND P0, PT, R28, RZ, PT ;  /* 0x000000ff1c00720c */ /* 0x008fe20003f05070 */
[----:B------:R-:W-:Y:S01]  /*7510*/  FMUL R0, R0, UR4 ;  /* 0x0000000400007c20 */ /* 0x000fe20008400000 */
[----:B------:R-:W-:Y:S02]  /*7520*/  IMAD.MOV.U32 R5, RZ, RZ, -0x1 ;  /* 0xffffffffff057424 */ /* 0x000fe400078e00ff */
[----:B------:R-:W-:Y:S01]  /*7530*/  ISETP.NE.AND.EX P0, PT, R29, RZ, PT, P0 ;  /* 0x000000ff1d00720c */ /* 0x000fe20003f05300 */
[----:B------:R3:W4:Y:S01]  /*7540*/  F2I.U32.TRUNC.NTZ R13, R0 ;  /* 0x00000000000d7305 */ /* 0x000722000020f000 */
[----:B------:R-:W3:Y:S01]  /*7550*/  LDC R15, c[0x0][0x148] ;  /* 0x00005200ff0f7b82 */ /* 0x000ee20000000800 */
[----:B0-----:R-:W-:-:S02]  /*7560*/  SHF.R.U64 R12, R4, R6, R3 ;  /* 0x00000006040c7219 */ /* 0x001fc40000001203 */
[----:B------:R-:W-:-:S05]  /*7570*/  SHF.R.U32.HI R3, RZ, R6, R3 ;  /* 0x00000006ff037219 */ /* 0x000fca0000011603 */
[----:B------:R-:W0:Y:S01]  /*7580*/  LDC R20, c[0x0][0x600] ;  /* 0x00018000ff147b82 */ /* 0x000e220000000800 */
[-CC-:B-1----:R-:W-:Y:S02]  /*7590*/  SHF.R.U64 R10, R12, R8.reuse, R3.reuse ;  /* 0x000000080c0a7219 */ /* 0x182fe40000001203 */
[----:B------:R-:W-:-:S05]  /*75a0*/  SHF.R.U32.HI R3, RZ, R8, R3 ;  /* 0x00000008ff037219 */ /* 0x000fca0000011603 */
[----:B------:R-:W1:Y:S01]  /*75b0*/  LDC R27, c[0x0][0x648] ;  /* 0x00019200ff1b7b82 */ /* 0x000e620000000800 */
[-C--:B--2---:R-:W-:Y:S02]  /*75c0*/  SHF.L.U32 R4, R5, R26.reuse, RZ ;  /* 0x0000001a05047219 */ /* 0x084fe400000006ff */
[-CC-:B------:R-:W-:Y:S02]  /*75d0*/  SHF.R.U64 R14, R10, R26.reuse, R3.reuse ;  /* 0x0000001a0a0e7219 */ /* 0x180fe40000001203 */
[----:B------:R-:W-:Y:S02]  /*75e0*/  SHF.R.U32.HI R5, RZ, R26, R3 ;  /* 0x0000001aff057219 */ /* 0x000fe40000011603 */
[----:B------:R-:W-:Y:S01]  /*75f0*/  LOP3.LUT R25, RZ, R4, RZ, 0x33, !PT ;  /* 0x00000004ff197212 */ /* 0x000fe200078e33ff */
[----:B------:R-:W2:Y:S01]  /*7600*/  LDC R30, c[0x0][0x638] ;  /* 0x00018e00ff1e7b82 */ /* 0x000ea20000000800 */
[----:B------:R-:W-:Y:S01]  /*7610*/  SHF.L.U32 R26, R7, R26, RZ ;  /* 0x0000001a071a7219 */ /* 0x000fe200000006ff */
[----:B------:R-:W-:-:S06]  /*7620*/  IMAD.MOV.U32 R4, RZ, RZ, R14 ;  /* 0x000000ffff047224 */ /* 0x000fcc00078e000e */
[----:B------:R-:W0:Y:S01]  /*7630*/  LDC R31, c[0x0][0x610] ;  /* 0x00018400ff1f7b82 */ /* 0x000e220000000800 */
[----:B----4-:R-:W-:Y:S05]  /*7640*/  @!P0 BRA `(.L_x_161) ;  /* 0x0000000000288947 */ /* 0x010fea0003800000 */
        /* <DEDUP_REMOVED lines=10> */
.L_x_161:
[----:B------:R-:W-:Y:S01]  /*76f0*/  ISETP.NE.AND P0, PT, R2, 0x1, PT ;  /* 0x000000010200780c */ /* 0x000fe20003f05270 */
[----:B0-----:R-:W-:Y:S01]  /*7700*/  VIADD R7, R20, 0xffffffff ;  /* 0xffffffff14077836 */ /* 0x001fe20000000000 */
[----:B-1-3--:R-:W-:Y:S01]  /*7710*/  SHF.R.U64 R0, R4, R27, R5 ;  /* 0x0000001b04007219 */ /* 0x00afe20000001205 */
[----:B------:R-:W-:Y:S01]  /*7720*/  IMAD.MOV R13, RZ, RZ, -R13 ;  /* 0x000000ffff0d7224 */ /* 0x000fe200078e0a0d */
[----:B------:R-:W-:Y:S01]  /*7730*/  LOP3.LUT R5, R10, R25, RZ, 0xc0, !PT ;  /* 0x000000190a057212 */ /* 0x000fe200078ec0ff */
[----:B------:R-:W-:Y:S01]  /*7740*/  IMAD.MOV.U32 R4, RZ, RZ, 0x1 ;  /* 0x00000001ff047424 */ /* 0x000fe200078e00ff */
[----:B------:R-:W-:Y:S01]  /*7750*/  LOP3.LUT R12, R12, R7, RZ, 0xc0, !PT ;  /* 0x000000070c0c7212 */ /* 0x000fe200078ec0ff */
[----:B------:R-:W-:Y:S02]  /*7760*/  IMAD.MOV R3, RZ, RZ, -R0 ;  /* 0x000000ffff037224 */ /* 0x000fe400078e0a00 */
[----:B------:R-:W-:Y:S02]  /*7770*/  IMAD R0, R26, R0, R5 ;  /* 0x000000001a007224 */ /* 0x000fe400078e0205 */
[----:B--2---:R-:W-:-:S02]  /*7780*/  IMAD R3, R3, R30, R14 ;  /* 0x0000001e03037224 */ /* 0x004fc400078e020e */
[----:B------:R-:W-:Y:S02]  /*7790*/  @P0 IMAD R21, R15, R13, R24 ;  /* 0x0000000d0f150224 */ /* 0x000fe400078e0218 */
[----:B------:R-:W-:Y:S01]  /*77a0*/  IMAD R5, R3, R20, R12 ;  /* 0x0000001403057224 */ /* 0x000fe200078e020c */
[----:B------:R-:W-:Y:S01]  /*77b0*/  PRMT R3, R4, 0x7610, R3 ;  /* 0x0000761004037816 */ /* 0x000fe20000000003 */
[----:B------:R-:W-:-:S05]  /*77c0*/  IMAD R0, R0, R31, R21 ;  /* 0x0000001f00007224 */ /* 0x000fca00078e0215 */
[----:B------:R-:W-:Y:S02]  /*77d0*/  SEL R92, R5, R0, !P0 ;  /* 0x00000000055c7207 */ /* 0x000fe40004000000 */
[----:B------:R-:W-:-:S07]  /*77e0*/  SEL R0, R0, R5, !P0 ;  /* 0x0000000500007207 */ /* 0x000fce0004000000 */
.L_x_159:
[----:B------:R-:W-:Y:S01]  /*77f0*/  LOP3.LUT P0, RZ, R3, 0xff, RZ, 0xc0, !PT ;  /* 0x000000ff03ff7812 */ /* 0x000fe2000780c0ff */
[----:B------:R-:W-:-:S12]  /*7800*/  IMAD.MOV.U32 R96, RZ, RZ, R0 ;  /* 0x000000ffff607224 */ /* 0x000fd800078e0000 */
[----:B------:R-:W-:Y:S05]  /*7810*/  @P0 BRA `(.L_x_162) ;  /* 0xffffff9800800947 */ /* 0x000fea000383ffff */
[----:B------:R-:W-:Y:S05]  /*7820*/  EXIT ;  /* 0x000000000000794d */ /* 0x000fea0003800000 */
.L_x_7:
[----:B0-----:R-:W-:Y:S01]  /*7830*/  ULDC.64 UR4, c[0x0][0x650] ;  /* 0x0001940000047ab9 */ /* 0x001fe20000000a00 */
        /* <DEDUP_REMOVED lines=25> */
.L_x_164:
[----:B------:R-:W0:Y:S01]  /*79d0*/  LDC.64 R28, c[0x0][0x640] ;  /* 0x00019000ff1c7b82 */ /* 0x000e220000000a00 */
[-CC-:B------:R-:W-:Y:S01]  /*79e0*/  SHF.R.U64 R22, R12, R6.reuse, R13.reuse ;  /* 0x000000060c167219 */ /* 0x180fe2000000120d */
[----:B------:R-:W-:Y:S01]  /*79f0*/  IMAD.MOV.U32 R30, RZ, RZ, 0x1 ;  /* 0x00000001ff1e7424 */ /* 0x000fe200078e00ff */
[----:B------:R-:W-:Y:S02]  /*7a00*/  SHF.R.U32.HI R6, RZ, R6, R13 ;  /* 0x00000006ff067219 */ /* 0x000fe4000001160d */
        /* <DEDUP_REMOVED lines=8> */
[----:B------:R-:W-:Y:S01]  /*7a90*/  IMAD.IADD R9, R9, 0x1, R11 ;  /* 0x0000000109097824 */ /* 0x000fe200078e020b */
[----:B0-----:R-:W-:-:S04]  /*7aa0*/  ISETP.NE.U32.AND P0, PT, R28, RZ, PT ;  /* 0x000000ff1c00720c */ /* 0x001fc80003f05070 */
[----:B------:R-:W-:Y:S02]  /*7ab0*/  ISETP.NE.AND.EX P0, PT, R29, RZ, PT, P0 ;  /* 0x000000ff1d00720c */ /* 0x000fe40003f05300 */
[----:B------:R-:W0:Y:S01]  /*7ac0*/  LDC R20, c[0x0][0x600] ;  /* 0x00018000ff147b82 */ /* 0x000e220000000800 */
[-CC-:B-1----:R-:W-:Y:S01]  /*7ad0*/  SHF.R.U64 R14, R8, R10.reuse, R9.reuse ;  /* 0x0000000a080e7219 */ /* 0x182fe20000001209 */
[----:B------:R-:W-:Y:S01]  /*7ae0*/  IMAD.MOV.U32 R8, RZ, RZ, -0x1 ;  /* 0xffffffffff087424 */ /* 0x000fe200078e00ff */
[----:B------:R-:W-:-:S05]  /*7af0*/  SHF.R.U32.HI R9, RZ, R10, R9 ;  /* 0x0000000aff097219 */ /* 0x000fca0000011609 */
[----:B------:R-:W1:Y:S01]  /*7b00*/  LDC R24, c[0x0][0x648] ;  /* 0x00019200ff187b82 */ /* 0x000e620000000800 */
[-CC-:B--2---:R-:W-:Y:S02]  /*7b10*/  SHF.R.U64 R23, R14, R12.reuse, R9.reuse ;  /* 0x0000000c0e177219 */ /* 0x184fe40000001209 */
[----:B------:R-:W-:-:S05]  /*7b20*/  SHF.R.U32.HI R6, RZ, R12, R9 ;  /* 0x0000000cff067219 */ /* 0x000fca0000011609 */
[----:B------:R-:W2:Y:S01]  /*7b30*/  LDC R26, c[0x0][0x638] ;  /* 0x00018e00ff1a7b82 */ /* 0x000ea20000000800 */
[-C--:B---3--:R-:W-:Y:S02]  /*7b40*/  SHF.L.U32 R8, R8, R27.reuse, RZ ;  /* 0x0000001b08087219 */ /* 0x088fe400000006ff */
[-CC-:B------:R-:W-:Y:S02]  /*7b50*/  SHF.R.U64 R25, R23, R27.reuse, R6.reuse ;  /* 0x0000001b17197219 */ /* 0x180fe40000001206 */
[----:B------:R-:W-:Y:S02]  /*7b60*/  LOP3.LUT R32, RZ, R8, RZ, 0x33, !PT ;  /* 0x00000008ff207212 */ /* 0x000fe400078e33ff */
[----:B------:R-:W-:Y:S01]  /*7b70*/  SHF.R.U32.HI R9, RZ, R27, R6 ;  /* 0x0000001bff097219 */ /* 0x000fe20000011606 */
[----:B------:R-:W3:Y:S01]  /*7b80*/  LDC R31, c[0x0][0x610] ;  /* 0x00018400ff1f7b82 */ /* 0x000ee20000000800 */
[----:B------:R-:W-:Y:S01]  /*7b90*/  IMAD.MOV.U32 R8, RZ, RZ, R25 ;  /* 0x000000ffff087224 */ /* 0x000fe200078e0019 */
[----:B------:R-:W-:Y:S06]  /*7ba0*/  @!P0 BRA `(.L_x_165) ;  /* 0x0000000000288947 */ /* 0x000fec0003800000 */
        /* <DEDUP_REMOVED lines=10> */
.L_x_165:
[----:B------:R-:W-:Y:S01]  /*7c50*/  ISETP.NE.AND P0, PT, R2, 0x1, PT ;  /* 0x000000010200780c */ /* 0x000fe20003f05270 */
[----:B------:R-:W-:Y:S01]  /*7c60*/  IMAD.MOV.U32 R13, RZ, RZ, R22 ;  /* 0x000000ffff0d7224 */ /* 0x000fe200078e0016 */
[----:B-1----:R-:W-:Y:S01]  /*7c70*/  SHF.R.U64 R6, R8, R24, R9 ;  /* 0x0000001808067219 */ /* 0x002fe20000001209 */
[----:B0-----:R-:W-:Y:S01]  /*7c80*/  VIADD R9, R20, 0xffffffff ;  /* 0xffffffff14097836 */ /* 0x001fe20000000000 */
[----:B------:R-:W-:Y:S02]  /*7c90*/  SHF.L.U32 R30, R30, R27, RZ ;  /* 0x0000001b1e1e7219 */ /* 0x000fe400000006ff */
[----:B------:R-:W-:Y:S01]  /*7ca0*/  LOP3.LUT R5, R23, R32, RZ, 0xc0, !PT ;  /* 0x0000002017057212 */ /* 0x000fe200078ec0ff */
[----:B------:R-:W-:-:S04]  /*7cb0*/  IMAD.MOV R8, RZ, RZ, -R6 ;  /* 0x000000ffff087224 */ /* 0x000fc800078e0a06 */
[----:B------:R-:W-:Y:S01]  /*7cc0*/  IMAD R6, R30, R6, R5 ;  /* 0x000000061e067224 */ /* 0x000fe200078e0205 */
[----:B------:R-:W-:Y:S01]  /*7cd0*/  LOP3.LUT R5, R14, R9, RZ, 0xc0, !PT ;  /* 0x000000090e057212 */ /* 0x000fe200078ec0ff */
[----:B------:R-:W-:Y:S02]  /*7ce0*/  @P0 IMAD R3, R7, R21, R4 ;  /* 0x0000001507030224 */ /* 0x000fe400078e0204 */
[----:B--2---:R-:W-:Y:S02]  /*7cf0*/  IMAD R4, R8, R26, R25 ;  /* 0x0000001a08047224 */ /* 0x004fe400078e0219 */
[----:B---3--:R-:W-:Y:S02]  /*7d00*/  IMAD R3, R6, R31, R3 ;  /* 0x0000001f06037224 */ /* 0x008fe400078e0203 */
[----:B------:R-:W-:Y:S02]  /*7d10*/  IMAD R4, R4, R20, R5 ;  /* 0x0000001404047224 */ /* 0x000fe400078e0205 */
[----:B------:R-:W-:-:S03]  /*7d20*/  IMAD.MOV.U32 R6, RZ, RZ, 0x1 ;  /* 0x00000001ff067424 */ /* 0x000fc600078e00ff */
[----:B------:R-:W-:Y:S02]  /*7d30*/  SEL R20, R4, R3, !P0 ;  /* 0x0000000304147207 */ /* 0x000fe40004000000 */
[----:B------:R-:W-:-:S07]  /*7d40*/  SEL R11, R3, R4, !P0 ;  /* 0x00000004030b7207 */ /* 0x000fce0004000000 */
.L_x_163:
[----:B------:R-:W-:-:S08]  /*7d50*/  NOP ;  /* 0x0000000000007918 */ /* 0x000fd00000000000 */
[----:B------:R-:W0:-:S00]  /*7d60*/  USETMAXREG.DEALLOC.CTAPOOL 0x28 ;  /* 0x00000028000079c8 */ /* 0x000e0000080e0500 */
[----:B0-----:R-:W-:-:S13]  /*7d70*/  ISETP.NE.AND P0, PT, R0, RZ, PT ;  /* 0x000000ff0000720c */ /* 0x001fda0003f05270 */
[----:B------:R-:W-:Y:S05]  /*7d80*/  @P0 EXIT ;  /* 0x000000000000094d */ /* 0x000fea0003800000 */
[----:B------:R-:W-:Y:S01]  /*7d90*/  LOP3.LUT P0, RZ, R6, 0xff, RZ, 0xc0, !PT ;  /* 0x000000ff06ff7812 */ /* 0x000fe2000780c0ff */
[----:B------:R-:W-:Y:S02]  /*7da0*/  IMAD.MOV.U32 R0, RZ, RZ, 0x1 ;  /* 0x00000001ff007424 */ /* 0x000fe400078e00ff */
[----:B------:R-:W-:-:S10]  /*7db0*/  IMAD.MOV.U32 R12, RZ, RZ, RZ ;  /* 0x000000ffff0c7224 */ /* 0x000fd400078e00ff */
[----:B------:R-:W-:Y:S05]  /*7dc0*/  @!P0 BRA `(.L_x_166) ;  /* 0x0000000c007c8947 */ /* 0x000fea0003800000 */
[----:B------:R-:W0:Y:S01]  /*7dd0*/  LDC R0, c[0x0][0x28c] ;  /* 0x0000a300ff007b82 */ /* 0x000e220000000800 */
[----:B------:R-:W-:Y:S01]  /*7de0*/  ULDC UR5, c[0x0][0x658] ;  /* 0x0001960000057ab9 */ /* 0x000fe20000000800 */
[----:B------:R-:W-:Y:S01]  /*7df0*/  UMOV UR11, 0xffffffff ;  /* 0xffffffff000b7882 */ /* 0x000fe20000000000 */
[----:B------:R-:W-:Y:S01]  /*7e00*/  UMOV UR15, 0x1 ;  /* 0x00000001000f7882 */ /* 0x000fe20000000000 */
[----:B------:R-:W-:Y:S01]  /*7e10*/  USHF.L.U32 UR11, UR11, UR5, URZ ;  /* 0x000000050b0b7299 */ /* 0x000fe2000800063f */
[----:B------:R-:W-:Y:S01]  /*7e20*/  BSSY B0, `(.L_x_166) ;  /* 0x00000d9000007945 */ /* 0x000fe20003800000 */
[----:B------:R-:W-:Y:S01]  /*7e30*/  ULDC UR9, c[0x0][0xc] ;  /* 0x0000030000097ab9 */ /* 0x000fe20000000800 */
[----:B------:R-:W-:Y:S01]  /*7e40*/  ULDC UR14, c[0x0][0x10] ;  /* 0x00000400000e7ab9 */ /* 0x000fe20000000800 */
[----:B------:R-:W1:Y:S01]  /*7e50*/  S2UR UR8, SR_CgaCtaId ;  /* 0x00000000000879c3 */ /* 0x000e620000008800 */
[----:B------:R-:W-:Y:S01]  /*7e60*/  ULOP3.LUT UR13, URZ, UR11, URZ, 0x33, !UPT ;  /* 0x0000000b3f0d7292 */ /* 0x000fe2000f8e333f */
[----:B------:R-:W-:Y:S01]  /*7e70*/  IMAD.MOV.U32 R10, RZ, RZ, 0x1 ;  /* 0x00000001ff0a7424 */ /* 0x000fe200078e00ff */
[----:B------:R-:W-:Y:S01]  /*7e80*/  LOP3.LUT R9, R19, 0x2, RZ, 0xfc, !PT ;  /* 0x0000000213097812 */ /* 0x000fe200078efcff */
[----:B------:R-:W-:Y:S01]  /*7e90*/  IMAD.MOV.U32 R12, RZ, RZ, RZ ;  /* 0x000000ffff0c7224 */ /* 0x000fe200078e00ff */
[----:B------:R-:W-:Y:S01]  /*7ea0*/  ULDC UR4, c[0x0][0x600] ;  /* 0x0001800000047ab9 */ /* 0x000fe20000000800 */
[----:B------:R-:W-:Y:S01]  /*7eb0*/  UMOV UR18, 0x5 ;  /* 0x0000000500127882 */ /* 0x000fe20000000000 */
[----:B------:R-:W-:-:S02]  /*7ec0*/  UIADD3 UR4, UR4, -0x1, URZ ;  /* 0xffffffff04047890 */ /* 0x000fc4000fffe03f */
[----:B------:R-:W-:Y:S01]  /*7ed0*/  USHF.L.U32 UR5, UR15, UR5, URZ ;  /* 0x000000050f057299 */ /* 0x000fe2000800063f */
[----:B------:R-:W-:Y:S01]  /*7ee0*/  ULDC.64 UR28, c[0x0][0x198] ;  /* 0x00006600001c7ab9 */ /* 0x000fe20000000a00 */
[----:B0-----:R-:W-:-:S05]  /*7ef0*/  VIADD R0, R0, 0x3f ;  /* 0x0000003f00007836 */ /* 0x001fca0000000000 */
[----:B------:R-:W-:Y:S01]  /*7f00*/  SHF.R.S32.HI R3, RZ, 0x1f, R0 ;  /* 0x0000001fff037819 */ /* 0x000fe20000011400 */
[----:B-1----:R-:W-:-:S03]  /*7f10*/  ULOP3.LUT UR10, UR8, 0x1, URZ, 0xc0, !UPT ;  /* 0x00000001080a7892 */ /* 0x002fc6000f8ec03f */
[----:B------:R-:W-:Y:S01]  /*7f20*/  LEA.HI R3, R3, R0, RZ, 0x6 ;  /* 0x0000000003037211 */ /* 0x000fe200078f30ff */
[----:B------:R-:W-:Y:S01]  /*7f30*/  USHF.R.U32.HI UR25, URZ, 0x1, UR8 ;  /* 0x000000013f197899 */ /* 0x000fe20008011608 */
[----:B------:R-:W-:Y:S01]  /*7f40*/  IMAD.MOV.U32 R0, RZ, RZ, 0x1 ;  /* 0x00000001ff007424 */ /* 0x000fe200078e00ff */
[----:B------:R-:W-:Y:S01]  /*7f50*/  USHF.L.U32 UR6, UR8, 0x5, URZ ;  /* 0x0000000508067899 */ /* 0x000fe2000800063f */
[----:B------:R-:W-:Y:S01]  /*7f60*/  SHF.R.S32.HI R3, RZ, 0x6, R3 ;  /* 0x00000006ff037819 */ /* 0x000fe20000011403 */
[----:B------:R-:W-:Y:S02]  /*7f70*/  USHF.L.U32 UR7, UR8, 0xb, URZ ;  /* 0x0000000b08077899 */ /* 0x000fe4000800063f */
[----:B------:R-:W-:Y:S02]  /*7f80*/  ULOP3.LUT UR8, UR8, 0xfffffffe, URZ, 0xc0, !UPT ;  /* 0xfffffffe08087892 */ /* 0x000fe4000f8ec03f */
[----:B------:R-:W-:Y:S01]  /*7f90*/  UISETP.GT.U32.AND UP0, UPT, UR10, 0xffff, UPT ;  /* 0x0000ffff0a00788c */ /* 0x000fe2000bf04070 */
[----:B------:R-:W-:Y:S01]  /*7fa0*/  VIADD R8, R3, 0x1 ;  /* 0x0000000103087836 */ /* 0x000fe20000000000 */
[----:B------:R-:W-:-:S02]  /*7fb0*/  USHF.L.U32 UR11, UR15, UR8, URZ ;  /* 0x000000080f0b7299 */ /* 0x000fc4000800063f */
[----:B------:R-:W-:Y:S02]  /*7fc0*/  ULOP3.LUT UR12, UR8, 0x1, URZ, 0xfc, !UPT ;  /* 0x00000001080c7892 */ /* 0x000fe4000f8efc3f */
[----:B------:R-:W-:Y:S02]  /*7fd0*/  UIMAD.WIDE.U32 UR8, UR9, UR14, URZ ;  /* 0x0000000e090872a5 */ /* 0x000fe4000f8e003f */
[----:B------:R-:W-:Y:S01]  /*7fe0*/  USEL UR10, UR10, 0xffff, !UP0 ;  /* 0x0000ffff0a0a7887 */ /* 0x000fe2000c000000 */
[----:B------:R-:W-:Y:S01]  /*7ff0*/  ULDC UR14, c[0x0][0x14] ;  /* 0x00000500000e7ab9 */ /* 0x000fe20000000800 */
[----:B------:R-:W-:Y:S02]  /*8000*/  USHF.L.U32 UR12, UR15, UR12, URZ ;  /* 0x0000000c0f0c7299 */ /* 0x000fe4000800063f */
[----:B------:R-:W-:Y:S02]  /*8010*/  UIMAD.WIDE.U32 UR26, UR8, UR14, URZ ;  /* 0x0000000e081a72a5 */ /* 0x000fe4000f8e003f */
[----:B------:R-:W-:-:S02]  /*8020*/  UIMAD UR21, UR9, UR14, URZ ;  /* 0x0000000e091572a4 */ /* 0x000fc4000f8e023f */
[----:B------:R-:W-:Y:S02]  /*8030*/  ULOP3.LUT UR10, UR10, 0xffff, URZ, 0xc0, !UPT ;  /* 0x0000ffff0a0a7892 */ /* 0x000fe4000f8ec03f */
[----:B------:R-:W-:Y:S02]  /*8040*/  ULOP3.LUT UR6, UR6, 0x20, URZ, 0xc0, !UPT ;  /* 0x0000002006067892 */ /* 0x000fe4000f8ec03f */
[----:B------:R-:W-:Y:S02]  /*8050*/  ULOP3.LUT UR7, UR7, 0x800, URZ, 0xc0, !UPT ;  /* 0x0000080007077892 */ /* 0x000fe4000f8ec03f */
[----:B------:R-:W-:Y:S02]  /*8060*/  ULOP3.LUT UR19, UR11, UR12, URZ, 0xfc, !UPT ;  /* 0x0000000c0b137292 */ /* 0x000fe4000f8efc3f */
[----:B------:R-:W-:Y:S02]  /*8070*/  UIADD3 UR21, UR27, UR21, URZ ;  /* 0x000000151b157290 */ /* 0x000fe4000fffe03f */
[----:B------:R-:W-:-:S12]  /*8080*/  USHF.L.U32 UR18, UR18, UR10, URZ ;  /* 0x0000000a12127299 */ /* 0x000fd8000800063f */
.L_x_177:
[----:B------:R-:W-:-:S03]  /*8090*/  UMOV UR8, 0xffffffff ;  /* 0xffffffff00087882 */ /* 0x000fc60000000000 */
[----:B------:R-:W-:Y:S05]  /*80a0*/  BRA.DIV UR8, `(.L_x_167) ;  /* 0x0000000e08d07947 */ /* 0x000fea000b800000 */
[----:B------:R-:W-:-:S13]  /*80b0*/  ELECT P6, URZ, PT ;  /* 0x00000000003f782f */ /* 0x000fda00038c0000 */
.L_x_189:
[----:B------:R-:W0:Y:S01]  /*80c0*/  LDC R4, c[0x0][0x28c] ;  /* 0x0000a300ff047b82 */ /* 0x000e220000000800 */
[----:B------:R-:W-:Y:S01]  /*80d0*/  BSSY B1, `(.L_x_168) ;  /* 0x000003c000017945 */ /* 0x000fe20003800000 */
[----:B0-----:R-:W-:-:S13]  /*80e0*/  ISETP.LT.OR P6, PT, R4, 0x1, !P6 ;  /* 0x000000010400780c */ /* 0x001fda00077c1670 */
[----:B------:R-:W-:Y:S05]  /*80f0*/  @P6 BRA `(.L_x_169) ;  /* 0x0000000000e46947 */ /* 0x000fea0003800000 */
[----:B------:R-:W-:Y:S01]  /*8100*/  LEA R11, R11, UR25, 0x1 ;  /* 0x000000190b0b7c11 */ /* 0x000fe2000f8e08ff */
[----:B------:R-:W-:Y:S01]  /*8110*/  IMAD.MOV.U32 R21, RZ, RZ, RZ ;  /* 0x000000ffff157224 */ /* 0x000fe200078e00ff */
[----:B------:R-:W-:Y:S01]  /*8120*/  LEA R20, R20, UR6, 0x6 ;  /* 0x0000000614147c11 */ /* 0x000fe2000f8e30ff */
[----:B------:R-:W-:Y:S02]  /*8130*/  IMAD.MOV.U32 R4, RZ, RZ, R8 ;  /* 0x000000ffff047224 */ /* 0x000fe400078e0008 */
[----:B------:R-:W-:Y:S02]  /*8140*/  IMAD.MOV.U32 R5, RZ, RZ, R0 ;  /* 0x000000ffff057224 */ /* 0x000fe400078e0000 */
[----:B------:R-:W-:Y:S02]  /*8150*/  IMAD.MOV.U32 R6, RZ, RZ, R12 ;  /* 0x000000ffff067224 */ /* 0x000fe400078e000c */
[----:B------:R-:W-:-:S07]  /*8160*/  IMAD.SHL.U32 R15, R11, 0x80, RZ ;  /* 0x000000800b0f7824 */ /* 0x000fce00078e00ff */
.L_x_172:
[----:B------:R-:W0:Y:S01]  /*8170*/  S2R R14, SR_CgaCtaId ;  /* 0x00000000000e7919 */ /* 0x000e220000008800 */
[----:B------:R-:W-:Y:S02]  /*8180*/  MOV R7, 0x400 ;  /* 0x0000040000077802 */ /* 0x000fe40000000f00 */
[----:B------:R-:W-:-:S13]  /*8190*/  LOP3.LUT P1, RZ, R18, 0x7f, RZ, 0xc0, !PT ;  /* 0x0000007f12ff7812 */ /* 0x000fda000782c0ff */
[----:B------:R-:W1:Y:S01]  /*81a0*/  @!P1 LDC R11, c[0x0][0x500] ;  /* 0x00014000ff0b9b82 */ /* 0x000e620000000800 */
[----:B0-----:R-:W-:Y:S02]  /*81b0*/  LEA R22, R14, R7, 0x18 ;  /* 0x000000070e167211 */ /* 0x001fe400078ec0ff */
[----:B------:R-:W-:-:S03]  /*81c0*/  SHF.L.U32 R7, R5, 0x1f, RZ ;  /* 0x0000001f05077819 */ /* 0x000fc600000006ff */
[----:B------:R-:W-:-:S04]  /*81d0*/  IMAD R14, R6, 0x8, R22 ;  /* 0x00000008060e7824 */ /* 0x000fc800078e0216 */
[----:B------:R-:W0:Y:S02]  /*81e0*/  SYNCS.PHASECHK.TRANS64.TRYWAIT P0, [R14+URZ+0x28], R7 ;  /* 0x000028070e0075a7 */ /* 0x000e24000800017f */
[----:B01----:R-:W-:Y:S05]  /*81f0*/  @!P0 BRA `(.L_x_170) ;  /* 0x0000000c009c8947 */ /* 0x003fea0003800000 */
.L_x_190:
[----:B0-----:R-:W-:Y:S01]  /*8200*/  PRMT R7, R9, 0x9910, RZ ;  /* 0x0000991009077816 */ /* 0x001fe200000000ff */
[----:B------:R0:W-:Y:S03]  /*8210*/  @!P1 SYNCS.ARRIVE.TRANS64 RZ, [R14+URZ], R11 ;  /* 0x0000000b0eff99a7 */ /* 0x0001e6000800003f */
[----:B------:R-:W-:-:S13]  /*8220*/  ISETP.NE.AND P0, PT, R7, 0x2, PT ;  /* 0x000000020700780c */ /* 0x000fda0003f05270 */
[----:B0-----:R-:W-:Y:S05]  /*8230*/  @P0 BRA `(.L_x_171) ;  /* 0x0000000000040947 */ /* 0x001fea0003800000 */
[----:B------:R-:W-:Y:S01]  /*8240*/  BPT.TRAP 0x1 ;  /* 0x000000040000795c */ /* 0x000fe20000300000 */
.L_x_171:
[----:B------:R-:W-:Y:S01]  /*8250*/  LEA R7, R6, UR25, 0x1 ;  /* 0x0000001906077c11 */ /* 0x000fe2000f8e08ff */
[----:B------:R-:W-:Y:S01]  /*8260*/  VIADD R4, R4, 0xffffffff ;  /* 0xffffffff04047836 */ /* 0x000fe20000000000 */
[----:B------:R-:W-:Y:S01]  /*8270*/  R2UR UR23, R15 ;  /* 0x000000000f1772ca */ /* 0x000fe200000e0000 */
[----:B------:R-:W-:Y:S01]  /*8280*/  UIADD3 UR14, UP0, UR28, 0xf0, URZ ;  /* 0x000000f01c0e7890 */ /* 0x000fe2000ff1e03f */
[----:B------:R-:W-:Y:S01]  /*8290*/  R2UR UR9, R14 ;  /* 0x000000000e0972ca */ /* 0x000fe200000e0000 */
[----:B------:R-:W-:Y:S01]  /*82a0*/  IMAD.SHL.U32 R7, R7, 0x2000, RZ ;  /* 0x0000200007077824 */ /* 0x000fe200078e00ff */
[----:B------:R-:W-:Y:S01]  /*82b0*/  R2UR UR10, R21 ;  /* 0x00000000150a72ca */ /* 0x000fe200000e0000 */
[----:B------:R-:W-:Y:S01]  /*82c0*/  UIADD3 UR32, UP1, UR28, 0x1f0, URZ ;  /* 0x000001f01c207890 */ /* 0x000fe2000ff3e03f */
[----:B------:R-:W-:Y:S01]  /*82d0*/  R2UR UR12, R13 ;  /* 0x000000000d0c72ca */ /* 0x000fe200000e0000 */
[--C-:B------:R-:W-:Y:S01]  /*82e0*/  IMAD R11, R7, 0x2, R22.reuse ;  /* 0x00000002070b7824 */ /* 0x100fe200078e0216 */
[----:B------:R-:W-:Y:S01]  /*82f0*/  LEA R7, R6, UR7, 0xc ;  /* 0x0000000706077c11 */ /* 0x000fe2000f8e60ff */
[----:B------:R-:W-:Y:S01]  /*8300*/  UIADD3.X UR15, URZ, UR29, URZ, UP0, !UPT ;  /* 0x0000001d3f0f7290 */ /* 0x000fe200087fe43f */
[----:B------:R-:W-:Y:S01]  /*8310*/  R2UR UR24, R20 ;  /* 0x00000000141872ca */ /* 0x000fe200000e0000 */
[----:B------:R-:W-:Y:S01]  /*8320*/  UPRMT UR20, URZ, 0x5410, UR18 ;  /* 0x000054103f147896 */ /* 0x000fe20008000012 */
[----:B------:R-:W-:Y:S01]  /*8330*/  R2UR UR8, R11 ;  /* 0x000000000b0872ca */ /* 0x000fe200000e0000 */
[----:B------:R-:W-:Y:S01]  /*8340*/  IMAD R7, R7, 0x2, R22 ;  /* 0x0000000207077824 */ /* 0x000fe200078e0216 */
[----:B------:R-:W-:Y:S01]  /*8350*/  ISETP.GT.AND P1, PT, R4, 0x1, PT ;  /* 0x000000010400780c */ /* 0x000fe20003f24270 */
[----:B------:R-:W-:Y:S01]  /*8360*/  VIADD R6, R6, 0x1 ;  /* 0x0000000106067836 */ /* 0x000fe20000000000 */
[----:B------:R-:W-:Y:S01]  /*8370*/  UPRMT UR30, URZ, 0x5410, UR19 ;  /* 0x000054103f1e7896 */ /* 0x000fe20008000013 */
[----:B------:R-:W-:Y:S01]  /*8380*/  VIADD R21, R21, 0x40 ;  /* 0x0000004015157836 */ /* 0x000fe20000000000 */
[----:B------:R-:W-:Y:S01]  /*8390*/  R2UR UR11, R7 ;  /* 0x00000000070b72ca */ /* 0x000fe200000e0000 */
[----:B------:R-:W-:Y:S01]  /*83a0*/  UIADD3.X UR33, URZ, UR29, URZ, UP1, !UPT ;  /* 0x0000001d3f217290 */ /* 0x000fe20008ffe43f */
[----:B------:R-:W-:Y:S01]  /*83b0*/  ISETP.NE.AND P0, PT, R6, 0x5, PT ;  /* 0x000000050600780c */ /* 0x000fe20003f05270 */
[----:B------:R-:W-:Y:S01]  /*83c0*/  UMOV UR16, 0x0 ;  /* 0x0000000000107882 */ /* 0x000fe20000000000 */
[----:B------:R-:W-:-:S02]  /*83d0*/  UMOV UR17, 0x10000000 ;  /* 0x1000000000117882 */ /* 0x000fc40000000000 */
[----:B------:R-:W-:Y:S01]  /*83e0*/  SEL R14, RZ, 0x1, P0 ;  /* 0x00000001ff0e7807 */ /* 0x000fe20000000000 */
[----:B------:R-:W-:Y:S01]  /*83f0*/  UIADD3 UR8, UR8, 0x100, URZ ;  /* 0x0000010008087890 */ /* 0x000fe2000fffe03f */
[----:B------:R-:W-:Y:S02]  /*8400*/  SEL R6, R6, RZ, P0 ;  /* 0x000000ff06067207 */ /* 0x000fe40000000000 */
[----:B------:R-:W-:-:S03]  /*8410*/  LOP3.LUT R5, R5, R14, RZ, 0x3c, !PT ;  /* 0x0000000e05057212 */ /* 0x000fc600078e3cff */
[----:B------:R-:W-:-:S03]  /*8420*/  UIADD3 UR22, UR11, 0x28100, URZ ;  /* 0x000281000b167890 */ /* 0x000fc6000fffe03f */
[----:B------:R-:W-:Y:S02]  /*8430*/  UMOV UR11, UR23 ;  /* 0x00000017000b7c82 */ /* 0x000fe40008000000 */
[----:B------:R0:W-:Y:S02]  /*8440*/  UTMALDG.3D.MULTICAST [UR8], [UR14], UR20, desc[UR16] ;  /* 0x000010080e0073b4 */ /* 0x0001e40008011814 */
[----:B0-----:R-:W-:Y:S01]  /*8450*/  UMOV UR8, UR22 ;  /* 0x0000001600087c82 */ /* 0x001fe20008000000 */
[----:B------:R-:W-:Y:S02]  /*8460*/  UMOV UR11, UR24 ;  /* 0x00000018000b7c82 */ /* 0x000fe40008000000 */
[----:B------:R0:W-:Y:S02]  /*8470*/  UTMALDG.3D.MULTICAST [UR8], [UR32], UR30, desc[UR16] ;  /* 0x00001008200073b4 */ /* 0x0001e4000801181e */
[----:B0-----:R-:W-:Y:S05]  /*8480*/  @P1 BRA `(.L_x_172) ;  /* 0xfffffffc00381947 */ /* 0x001fea000383ffff */
.L_x_169:
[----:B------:R-:W-:Y:S05]  /*8490*/  BSYNC B1 ;  /* 0x0000000000017941 */ /* 0x000fea0003800000 */
.L_x_168:
[----:B------:R-:W-:Y:S01]  /*84a0*/  LOP3.LUT P1, RZ, R10, 0xff, RZ, 0xc0, !PT ;  /* 0x000000ff0aff7812 */ /* 0x000fe2000782c0ff */
[C---:B------:R-:W-:Y:S01]  /*84b0*/  IMAD.IADD R12, R3.reuse, 0x1, R12 ;  /* 0x00000001030c7824 */ /* 0x040fe200078e020c */
[----:B------:R-:W-:Y:S01]  /*84c0*/  ULDC.64 UR8, c[0x0][0x650] ;  /* 0x0001940000087ab9 */ /* 0x000fe20000000a00 */
[C---:B------:R-:W-:Y:S01]  /*84d0*/  ISETP.GE.U32.AND P2, PT, R3.reuse, 0x5, PT ;  /* 0x000000050300780c */ /* 0x040fe20003f46070 */
[----:B------:R-:W-:Y:S01]  /*84e0*/  BSSY B1, `(.L_x_173) ;  /* 0x000006a000017945 */ /* 0x000fe20003800000 */
[----:B------:R-:W-:Y:S01]  /*84f0*/  IMAD.MOV.U32 R11, RZ, RZ, -0x1 ;  /* 0xffffffffff0b7424 */ /* 0x000fe200078e00ff */
[----:B------:R-:W-:Y:S01]  /*8500*/  ISETP.GT.U32.AND P0, PT, R12, 0x4, PT ;  /* 0x000000040c00780c */ /* 0x000fe20003f04070 */
[----:B------:R-:W-:Y:S01]  /*8510*/  IMAD.MOV.U32 R20, RZ, RZ, -0x1 ;  /* 0xffffffffff147424 */ /* 0x000fe200078e00ff */
[----:B------:R-:W-:Y:S01]  /*8520*/  PRMT R10, RZ, 0x7610, R10 ;  /* 0x00007610ff0a7816 */ /* 0x000fe2000000000a */
[----:B------:R-:W-:Y:S01]  /*8530*/  IMAD.MOV.U32 R13, RZ, RZ, -0x1 ;  /* 0xffffffffff0d7424 */ /* 0x000fe200078e00ff */
[----:B------:R-:W-:-:S03]  /*8540*/  ISETP.LT.U32.AND P0, PT, R3, 0x5, P0 ;  /* 0x000000050300780c */ /* 0x000fc60000701070 */
[----:B------:R-:W0:Y:S01]  /*8550*/  @P1 S2R R5, SR_CgaCtaId ;  /* 0x0000000000051919 */ /* 0x000e220000008800 */
[----:B------:R-:W-:-:S04]  /*8560*/  @P1 MOV R4, 0x400 ;  /* 0x0000040000041802 */ /* 0x000fc80000000f00 */
[----:B0-----:R-:W-:Y:S01]  /*8570*/  @P1 LEA R6, R5, R4, 0x18 ;  /* 0x0000000405061211 */ /* 0x001fe200078ec0ff */
[----:B------:R-:W-:-:S03]  /*8580*/  IMAD.WIDE.U32 R4, R12, -0x33333333, RZ ;  /* 0xcccccccd0c047825 */ /* 0x000fc600078e00ff */
[----:B------:R0:W-:Y:S01]  /*8590*/  @P1 SYNCS.ARRIVE.TRANS64.A1T0 RZ, [R6+URZ+0x68], RZ ;  /* 0x000068ff06ff19a7 */ /* 0x0001e2000810003f */
[----:B------:R-:W-:Y:S02]  /*85a0*/  IADD3 R16, P1, R16, UR26, RZ ;  /* 0x0000001a10107c10 */ /* 0x000fe4000ff3e0ff */
[----:B------:R-:W-:Y:S02]  /*85b0*/  SHF.R.U32.HI R7, RZ, 0x2, R5 ;  /* 0x00000002ff077819 */ /* 0x000fe40000011605 */
[----:B------:R-:W-:Y:S02]  /*85c0*/  SEL R5, RZ, 0x1, !P0 ;  /* 0x00000001ff057807 */ /* 0x000fe40004000000 */
[----:B------:R-:W-:Y:S01]  /*85d0*/  IADD3.X R17, R17, UR21, RZ, P1, !PT ;  /* 0x0000001511117c10 */ /* 0x000fe20008ffe4ff */
[----:B------:R-:W-:Y:S01]  /*85e0*/  IMAD R12, R7, -0x5, R12 ;  /* 0xfffffffb070c7824 */ /* 0x000fe200078e020c */
[----:B------:R-:W-:Y:S02]  /*85f0*/  ISETP.GE.U32.AND P0, PT, R16, UR8, PT ;  /* 0x0000000810007c0c */ /* 0x000fe4000bf06070 */
[----:B------:R-:W-:-:S02]  /*8600*/  LOP3.LUT R0, R0, R5, RZ, 0x3c, !PT ;  /* 0x0000000500007212 */ /* 0x000fc400078e3cff */
[----:B------:R-:W-:Y:S02]  /*8610*/  ISETP.GE.U32.AND.EX P0, PT, R17, UR9, PT, P0 ;  /* 0x0000000911007c0c */ /* 0x000fe4000bf06100 */
[----:B------:R-:W-:Y:S02]  /*8620*/  @P2 LOP3.LUT R0, R0, 0x1, R7, 0x78, !PT ;  /* 0x0000000100002812 */ /* 0x000fe400078e7807 */
[----:B------:R-:W-:-:S09]  /*8630*/  PRMT R4, RZ, 0x7610, R4 ;  /* 0x00007610ff047816 */ /* 0x000fd20000000004 */
[----:B0-----:R-:W-:Y:S05]  /*8640*/  @P0 BRA `(.L_x_174) ;  /* 0x00000004004c0947 */ /* 0x001fea0003800000 */
[----:B------:R-:W0:Y:S01]  /*8650*/  S2R R14, SR_CTAID.X ;  /* 0x00000000000e7919 */ /* 0x000e220000002500 */
[----:B------:R-:W-:Y:S01]  /*8660*/  ULDC.64 UR8, c[0x0][0x628] ;  /* 0x00018a0000087ab9 */ /* 0x000fe20000000a00 */
[----:B------:R-:W1:Y:S01]  /*8670*/  LDC R15, c[0x0][0x144] ;  /* 0x00005100ff0f7b82 */ /* 0x000e620000000800 */
[----:B------:R-:W-:Y:S01]  /*8680*/  ISETP.NE.U32.AND P0, PT, RZ, UR8, PT ;  /* 0x00000008ff007c0c */ /* 0x000fe2000bf05070 */
[----:B------:R-:W2:Y:S01]  /*8690*/  S2R R11, SR_CTAID.Y ;  /* 0x00000000000b7919 */ /* 0x000ea20000002600 */
[----:B------:R-:W-:Y:S01]  /*86a0*/  ULDC UR10, c[0x0][0x150] ;  /* 0x00005400000a7ab9 */ /* 0x000fe20000000800 */
[----:B------:R-:W-:Y:S01]  /*86b0*/  ULDC UR11, c[0x0][0x630] ;  /* 0x00018c00000b7ab9 */ /* 0x000fe20000000800 */
[----:B------:R-:W-:Y:S01]  /*86c0*/  ISETP.NE.AND.EX P0, PT, RZ, UR9, PT, P0 ;  /* 0x00000009ff007c0c */ /* 0x000fe2000bf05300 */
[----:B------:R-:W-:Y:S01]  /*86d0*/  IMAD.MOV.U32 R4, RZ, RZ, R16 ;  /* 0x000000ffff047224 */ /* 0x000fe200078e0010 */
[----:B0-----:R-:W-:-:S05]  /*86e0*/  I2FP.F32.U32 R5, R14 ;  /* 0x0000000e00057245 */ /* 0x001fca0000201000 */
[----:B------:R-:W-:Y:S01]  /*86f0*/  FMUL R20, R5, UR10 ;  /* 0x0000000a05147c20 */ /* 0x000fe20008400000 */
[----:B------:R-:W-:-:S05]  /*8700*/  IMAD.MOV.U32 R5, RZ, RZ, R17 ;  /* 0x000000ffff057224 */ /* 0x000fca00078e0011 */
[----:B--2---:R-:W-:Y:S05]  /*8710*/  @!P0 BRA `(.L_x_175) ;  /* 0x0000000000288947 */ /* 0x004fea0003800000 */
[----:B------:R-:W-:Y:S02]  /*8720*/  ULDC UR10, c[0x0][0x634] ;  /* 0x00018d00000a7ab9 */ /* 0x000fe40000000800 */
[----:B------:R-:W-:-:S05]  /*8730*/  IADD3 R5, P0, R16, UR10, RZ ;  /* 0x0000000a10057c10 */ /* 0x000fca000ff1e0ff */
[----:B------:R-:W-:-:S04]  /*8740*/  IMAD.X R13, RZ, RZ, R17, P0 ;  /* 0x000000ffff0d7224 */ /* 0x000fc800000e0611 */
[----:B------:R-:W-:-:S04]  /*8750*/  IMAD.WIDE.U32 R6, R13, UR8, RZ ;  /* 0x000000080d067c25 */ /* 0x000fc8000f8e00ff */
[----:B------:R-:W-:-:S04]  /*8760*/  IMAD.WIDE.U32 R6, P0, R5, UR9, R6 ;  /* 0x0000000905067c25 */ /* 0x000fc8000f800006 */
[----:B------:R-:W-:-:S04]  /*8770*/  IMAD.WIDE.U32 R4, R5, UR8, RZ ;  /* 0x0000000805047c25 */ /* 0x000fc8000f8e00ff */
[----:B------:R-:W-:Y:S01]  /*8780*/  IMAD.MOV.U32 R4, RZ, RZ, R7 ;  /* 0x000000ffff047224 */ /* 0x000fe200078e0007 */
[----:B------:R-:W-:Y:S01]  /*8790*/  IADD3 RZ, P1, R5, R6, RZ ;  /* 0x0000000605ff7210 */ /* 0x000fe20007f3e0ff */
[----:B------:R-:W-:-:S04]  /*87a0*/  IMAD.X R5, RZ, RZ, RZ, P0 ;  /* 0x000000ffff057224 */ /* 0x000fc800000e06ff */
[----:B------:R-:W-:-:S08]  /*87b0*/  IMAD.WIDE.U32.X R4, R13, UR9, R4, P1 ;  /* 0x000000090d047c25 */ /* 0x000fd000088e0404 */
.L_x_175:
[--C-:B------:R-:W-:Y:S01]  /*87c0*/  SHF.R.U64 R13, R4, UR11, R5.reuse ;  /* 0x0000000b040d7c19 */ /* 0x100fe20008001205 */
[----:B------:R-:W0:Y:S01]  /*87d0*/  F2I.U32.TRUNC.NTZ R20, R20 ;  /* 0x0000001400147305 */ /* 0x000e22000020f000 */
[----:B------:R-:W-:Y:S01]  /*87e0*/  SHF.R.U32.HI R4, RZ, UR11, R5 ;  /* 0x0000000bff047c19 */ /* 0x000fe20008011605 */
[----:B------:R-:W-:Y:S01]  /*87f0*/  ULDC.64 UR8, c[0x0][0x620] ;  /* 0x0001880000087ab9 */ /* 0x000fe20000000a00 */
[----:B------:R-:W-:Y:S01]  /*8800*/  IADD3 R7, P0, RZ, -R13, RZ ;  /* 0x8000000dff077210 */ /* 0x000fe20007f1e0ff */
[----:B------:R-:W-:Y:S01]  /*8810*/  ULDC.64 UR10, c[0x0][0x640] ;  /* 0x00019000000a7ab9 */ /* 0x000fe20000000a00 */
[----:B------:R-:W2:Y:S03]  /*8820*/  LDC R22, c[0x0][0x148] ;  /* 0x00005200ff167b82 */ /* 0x000ea60000000800 */
[----:B------:R-:W-:Y:S01]  /*8830*/  IMAD.X R4, RZ, RZ, ~R4, P0 ;  /* 0x000000ffff047224 */ /* 0x000fe200000e0e04 */
[----:B------:R-:W-:-:S03]  /*8840*/  ISETP.NE.U32.AND P0, PT, RZ, UR10, PT ;  /* 0x0000000aff007c0c */ /* 0x000fc6000bf05070 */
[----:B------:R-:W-:Y:S01]  /*8850*/  IMAD R6, R4, UR8, RZ ;  /* 0x0000000804067c24 */ /* 0x000fe2000f8e02ff */
[----:B------:R-:W-:Y:S01]  /*8860*/  ISETP.NE.AND.EX P0, PT, RZ, UR11, PT, P0 ;  /* 0x0000000bff007c0c */ /* 0x000fe2000bf05300 */
[----:B------:R-:W-:Y:S01]  /*8870*/  IMAD.WIDE.U32 R4, R7, UR8, R16 ;  /* 0x0000000807047c25 */ /* 0x000fe2000f8e0010 */
[----:B------:R-:W-:-:S03]  /*8880*/  ULDC UR8, c[0x0][0x618] ;  /* 0x0001860000087ab9 */ /* 0x000fc60000000800 */
[----:B------:R-:W-:Y:S01]  /*8890*/  IMAD R7, R7, UR9, R6 ;  /* 0x0000000907077c24 */ /* 0x000fe2000f8e0206 */
[----:B------:R-:W-:Y:S01]  /*88a0*/  ULDC UR9, c[0x0][0x154] ;  /* 0x0000550000097ab9 */ /* 0x000fe20000000800 */
[----:B0-----:R-:W-:Y:S02]  /*88b0*/  IMAD.MOV R6, RZ, RZ, -R20 ;  /* 0x000000ffff067224 */ /* 0x001fe400078e0a14 */
[----:B------:R-:W-:Y:S02]  /*88c0*/  IMAD.IADD R5, R5, 0x1, R7 ;  /* 0x0000000105057824 */ /* 0x000fe400078e0207 */
[----:B-1----:R-:W-:Y:S01]  /*88d0*/  IMAD R14, R15, R6, R14 ;  /* 0x000000060f0e7224 */ /* 0x002fe200078e020e */
[----:B------:R-:W-:Y:S02]  /*88e0*/  I2FP.F32.U32 R6, R11 ;  /* 0x0000000b00067245 */ /* 0x000fe40000201000 */
[--C-:B------:R-:W-:Y:S02]  /*88f0*/  SHF.R.U64 R15, R4, UR8, R5.reuse ;  /* 0x00000008040f7c19 */ /* 0x100fe40008001205 */
[----:B------:R-:W-:Y:S01]  /*8900*/  SHF.R.U32.HI R4, RZ, UR8, R5 ;  /* 0x00000008ff047c19 */ /* 0x000fe20008011605 */
[----:B------:R-:W-:Y:S01]  /*8910*/  FMUL R6, R6, UR9 ;  /* 0x0000000906067c20 */ /* 0x000fe20008400000 */
[----:B------:R-:W-:-:S02]  /*8920*/  ULDC UR8, c[0x0][0x608] ;  /* 0x0001820000087ab9 */ /* 0x000fc40000000800 */
[--C-:B------:R-:W-:Y:S01]  /*8930*/  SHF.R.U64 R21, R15, UR8, R4.reuse ;  /* 0x000000080f157c19 */ /* 0x100fe20008001204 */
[----:B------:R0:W1:Y:S01]  /*8940*/  F2I.U32.TRUNC.NTZ R24, R6 ;  /* 0x0000000600187305 */ /* 0x000062000020f000 */
[----:B------:R-:W-:Y:S01]  /*8950*/  SHF.R.U32.HI R4, RZ, UR8, R4 ;  /* 0x00000008ff047c19 */ /* 0x000fe20008011604 */
[----:B------:R-:W-:-:S03]  /*8960*/  ULDC UR8, c[0x0][0x658] ;  /* 0x0001960000087ab9 */ /* 0x000fc60000000800 */
[--C-:B------:R-:W-:Y:S02]  /*8970*/  SHF.R.U64 R20, R21, UR8, R4.reuse ;  /* 0x0000000815147c19 */ /* 0x100fe40008001204 */
[----:B------:R-:W-:-:S03]  /*8980*/  SHF.R.U32.HI R23, RZ, UR8, R4 ;  /* 0x00000008ff177c19 */ /* 0x000fc60008011604 */
[----:B------:R-:W-:Y:S02]  /*8990*/  IMAD.MOV.U32 R4, RZ, RZ, R20 ;  /* 0x000000ffff047224 */ /* 0x000fe400078e0014 */
[----:B------:R-:W-:Y:S01]  /*89a0*/  IMAD.MOV.U32 R5, RZ, RZ, R23 ;  /* 0x000000ffff057224 */ /* 0x000fe200078e0017 */
[----:B0-----:R-:W-:Y:S06]  /*89b0*/  @!P0 BRA `(.L_x_176) ;  /* 0x0000000000288947 */ /* 0x001fec0003800000 */
        /* <DEDUP_REMOVED lines=10> */
.L_x_176:
[----:B------:R-:W-:Y:S01]  /*8a60*/  ISETP.NE.AND P0, PT, R2, 0x1, PT ;  /* 0x000000010200780c */ /* 0x000fe20003f05270 */
[----:B------:R-:W-:Y:S01]  /*8a70*/  ULDC UR8, c[0x0][0x648] ;  /* 0x0001920000087ab9 */ /* 0x000fe20000000800 */
[----:B-1----:R-:W-:Y:S01]  /*8a80*/  IMAD.MOV R24, RZ, RZ, -R24 ;  /* 0x000000ffff187224 */ /* 0x002fe200078e0a18 */
[----:B------:R-:W-:Y:S01]  /*8a90*/  SHF.R.U64 R4, R4, UR8, R5 ;  /* 0x0000000804047c19 */ /* 0x000fe20008001205 */
[----:B------:R-:W-:Y:S01]  /*8aa0*/  ULDC UR8, c[0x0][0x638] ;  /* 0x00018e0000087ab9 */ /* 0x000fe20000000800 */
[----:B------:R-:W-:Y:S01]  /*8ab0*/  LOP3.LUT R21, R21, UR13, RZ, 0xc0, !PT ;  /* 0x0000000d15157c12 */ /* 0x000fe2000f8ec0ff */
[----:B------:R-:W-:Y:S02]  /*8ac0*/  ULDC UR9, c[0x0][0x610] ;  /* 0x0001840000097ab9 */ /* 0x000fe40000000800 */
[----:B------:R-:W-:Y:S02]  /*8ad0*/  IMAD.MOV R5, RZ, RZ, -R4 ;  /* 0x000000ffff057224 */ /* 0x000fe400078e0a04 */
[----:B------:R-:W-:-:S02]  /*8ae0*/  IMAD R21, R4, UR5, R21 ;  /* 0x0000000504157c24 */ /* 0x000fc4000f8e0215 */
[----:B------:R-:W-:Y:S01]  /*8af0*/  IMAD R20, R5, UR8, R20 ;  /* 0x0000000805147c24 */ /* 0x000fe2000f8e0214 */
[----:B------:R-:W-:Y:S01]  /*8b00*/  ULDC UR8, c[0x0][0x600] ;  /* 0x0001800000087ab9 */ /* 0x000fe20000000800 */
[----:B--2---:R-:W-:Y:S01]  /*8b10*/  @P0 IMAD R14, R22, R24, R11 ;  /* 0x00000018160e0224 */ /* 0x004fe200078e020b */
[----:B------:R-:W-:Y:S01]  /*8b20*/  LOP3.LUT R11, R15, UR4, RZ, 0xc0, !PT ;  /* 0x000000040f0b7c12 */ /* 0x000fe2000f8ec0ff */
[----:B------:R-:W-:Y:S02]  /*8b30*/  IMAD.MOV.U32 R4, RZ, RZ, 0x1 ;  /* 0x00000001ff047424 */ /* 0x000fe400078e00ff */
[----:B------:R-:W-:Y:S02]  /*8b40*/  IMAD R14, R21, UR9, R14 ;  /* 0x00000009150e7c24 */ /* 0x000fe4000f8e020e */
[----:B------:R-:W-:-:S05]  /*8b50*/  IMAD R11, R20, UR8, R11 ;  /* 0x00000008140b7c24 */ /* 0x000fca000f8e020b */
[----:B------:R-:W-:Y:S02]  /*8b60*/  SEL R20, R11, R14, !P0 ;  /* 0x0000000e0b147207 */ /* 0x000fe40004000000 */
[----:B------:R-:W-:-:S07]  /*8b70*/  SEL R11, R14, R11, !P0 ;  /* 0x0000000b0e0b7207 */ /* 0x000fce0004000000 */
.L_x_174:
[----:B------:R-:W-:Y:S05]  /*8b80*/  BSYNC B1 ;  /* 0x0000000000017941 */ /* 0x000fea0003800000 */
.L_x_173:
[----:B------:R-:W-:-:S13]  /*8b90*/  LOP3.LUT P0, RZ, R4, 0xff, RZ, 0xc0, !PT ;  /* 0x000000ff04ff7812 */ /* 0x000fda000780c0ff */
[----:B------:R-:W-:Y:S05]  /*8ba0*/  @P0 BRA `(.L_x_177) ;  /* 0xfffffff400380947 */ /* 0x000fea000383ffff */
[----:B------:R-:W-:Y:S05]  /*8bb0*/  BSYNC B0 ;  /* 0x0000000000007941 */ /* 0x000fea0003800000 */
.L_x_166:
[----:B------:R-:W-:-:S03]  /*8bc0*/  UMOV UR8, 0xffffffff ;  /* 0xffffffff00087882 */ /* 0x000fc60000000000 */
[----:B------:R-:W-:Y:S05]  /*8bd0*/  BRA.DIV UR8, `(.L_x_178) ;  /* 0x0000000608387947 */ /* 0x000fea000b800000 */
[----:B------:R-:W-:-:S13]  /*8be0*/  ELECT P6, URZ, PT ;  /* 0x00000000003f782f */ /* 0x000fda00038c0000 */
.L_x_193:
[----:B------:R-:W-:Y:S04]  /*8bf0*/  BSSY B0, `(.L_x_179) ;  /* 0x0000034000007945 */ /* 0x000fe80003800000 */
[----:B------:R-:W-:Y:S05]  /*8c00*/  @!P6 BRA `(.L_x_180) ;  /* 0x0000000000c8e947 */ /* 0x000fea0003800000 */
[----:B------:R-:W-:-:S04]  /*8c10*/  LOP3.LUT R19, R19, 0x2, RZ, 0xfc, !PT ;  /* 0x0000000213137812 */ /* 0x000fc800078efcff */
[----:B------:R-:W-:-:S13]  /*8c20*/  ISETP.NE.AND P0, PT, R19, 0x3, PT ;  /* 0x000000031300780c */ /* 0x000fda0003f05270 */
[----:B------:R-:W-:Y:S05]  /*8c30*/  @!P0 BRA `(.L_x_181) ;  /* 0x0000000000048947 */ /* 0x000fea0003800000 */
[----:B------:R-:W-:Y:S01]  /*8c40*/  BPT.TRAP 0x1 ;  /* 0x000000040000795c */ /* 0x000fe20000300000 */
.L_x_181:
[----:B------:R-:W0:Y:S01]  /*8c50*/  S2R R3, SR_CgaCtaId ;  /* 0x0000000000037919 */ /* 0x000e220000008800 */
[----:B------:R-:W-:-:S04]  /*8c60*/  MOV R2, 0x400 ;  /* 0x0000040000027802 */ /* 0x000fc80000000f00 */
[----:B0-----:R-:W-:Y:S02]  /*8c70*/  LEA R3, R3, R2, 0x18 ;  /* 0x0000000203037211 */ /* 0x001fe400078ec0ff */
[----:B------:R-:W-:-:S03]  /*8c80*/  SHF.L.U32 R2, R0, 0x1f, RZ ;  /* 0x0000001f00027819 */ /* 0x000fc600000006ff */
[----:B------:R-:W-:-:S04]  /*8c90*/  VIADD R3, R3, 0x28 ;  /* 0x0000002803037836 */ /* 0x000fc80000000000 */
[C---:B------:R-:W-:Y:S02]  /*8ca0*/  IMAD R7, R12.reuse, 0x8, R3 ;  /* 0x000000080c077824 */ /* 0x040fe400078e0203 */
[----:B------:R-:W-:Y:S02]  /*8cb0*/  VIADD R12, R12, 0x1 ;  /* 0x000000010c0c7836 */ /* 0x000fe40000000000 */
[----:B------:R-:W0:Y:S03]  /*8cc0*/  SYNCS.PHASECHK.TRANS64.TRYWAIT P0, [R7+URZ], R2 ;  /* 0x00000002070075a7 */ /* 0x000e26000800017f */
[----:B------:R-:W-:-:S04]  /*8cd0*/  ISETP.NE.AND P1, PT, R12, 0x5, PT ;  /* 0x000000050c00780c */ /* 0x000fc80003f25270 */
[----:B------:R-:W-:Y:S02]  /*8ce0*/  SEL R5, RZ, 0x1, P1 ;  /* 0x00000001ff057807 */ /* 0x000fe40000800000 */
[----:B------:R-:W-:Y:S02]  /*8cf0*/  SEL R12, R12, RZ, P1 ;  /* 0x000000ff0c0c7207 */ /* 0x000fe40000800000 */
[----:B------:R-:W-:-:S03]  /*8d00*/  LOP3.LUT R5, R0, R5, RZ, 0x3c, !PT ;  /* 0x0000000500057212 */ /* 0x000fc600078e3cff */
[----:B------:R-:W-:Y:S01]  /*8d10*/  IMAD R9, R12, 0x8, R3 ;  /* 0x000000080c097824 */ /* 0x000fe200078e0203 */
[----:B------:R-:W-:Y:S01]  /*8d20*/  SHF.L.U32 R4, R5, 0x1f, RZ ;  /* 0x0000001f05047819 */ /* 0x000fe200000006ff */
[----:B0-----:R-:W-:Y:S06]  /*8d30*/  @!P0 BRA `(.L_x_182) ;  /* 0x0000000400008947 */ /* 0x001fec0003800000 */
.L_x_194:
[----:B------:R-:W1:Y:S01]  /*8d40*/  SYNCS.PHASECHK.TRANS64.TRYWAIT P0, [R9+URZ], R4 ;  /* 0x00000004090075a7 */ /* 0x000e62000800017f */
[----:B------:R-:W-:-:S05]  /*8d50*/  VIADD R0, R12, 0x1 ;  /* 0x000000010c007836 */ /* 0x000fca0000000000 */
[----:B------:R-:W-:-:S04]  /*8d60*/  ISETP.NE.AND P1, PT, R0, 0x5, PT ;  /* 0x000000050000780c */ /* 0x000fc80003f25270 */
[----:B0-----:R-:W-:Y:S02]  /*8d70*/  SEL R2, RZ, 0x1, P1 ;  /* 0x00000001ff027807 */ /* 0x001fe40000800000 */
[----:B------:R-:W-:Y:S02]  /*8d80*/  SEL R0, R0, RZ, P1 ;  /* 0x000000ff00007207 */ /* 0x000fe40000800000 */
[----:B------:R-:W-:-:S03]  /*8d90*/  LOP3.LUT R7, R5, R2, RZ, 0x3c, !PT ;  /* 0x0000000205077212 */ /* 0x000fc600078e3cff */
[----:B------:R-:W-:Y:S01]  /*8da0*/  IMAD R6, R0, 0x8, R3 ;  /* 0x0000000800067824 */ /* 0x000fe200078e0203 */
[----:B------:R-:W-:Y:S01]  /*8db0*/  SHF.L.U32 R5, R7, 0x1f, RZ ;  /* 0x0000001f07057819 */ /* 0x000fe200000006ff */
[----:B-1----:R-:W-:Y:S06]  /*8dc0*/  @!P0 BRA `(.L_x_183) ;  /* 0x0000000000f08947 */ /* 0x002fec0003800000 */
.L_x_195:
[----:B------:R-:W1:Y:S01]  /*8dd0*/  SYNCS.PHASECHK.TRANS64.TRYWAIT P0, [R6+URZ], R5 ;  /* 0x00000005060075a7 */ /* 0x000e62000800017f */
[----:B------:R-:W-:-:S05]  /*8de0*/  VIADD R0, R0, 0x1 ;  /* 0x0000000100007836 */ /* 0x000fca0000000000 */
[----:B------:R-:W-:-:S04]  /*8df0*/  ISETP.NE.AND P1, PT, R0, 0x5, PT ;  /* 0x000000050000780c */ /* 0x000fc80003f25270 */
[----:B------:R-:W-:Y:S02]  /*8e00*/  SEL R2, RZ, 0x1, P1 ;  /* 0x00000001ff027807 */ /* 0x000fe40000800000 */
[----:B------:R-:W-:Y:S02]  /*8e10*/  SEL R0, R0, RZ, P1 ;  /* 0x000000ff00007207 */ /* 0x000fe40000800000 */
[----:B------:R-:W-:-:S03]  /*8e20*/  LOP3.LUT R7, R7, R2, RZ, 0x3c, !PT ;  /* 0x0000000207077212 */ /* 0x000fc600078e3cff */
[----:B0-----:R-:W-:Y:S01]  /*8e30*/  IMAD R9, R0, 0x8, R3 ;  /* 0x0000000800097824 */ /* 0x001fe200078e0203 */
[----:B------:R-:W-:Y:S01]  /*8e40*/  SHF.L.U32 R4, R7, 0x1f, RZ ;  /* 0x0000001f07047819 */ /* 0x000fe200000006ff */
[----:B-1----:R-:W-:Y:S06]  /*8e50*/  @!P0 BRA `(.L_x_184) ;  /* 0x0000000000e08947 */ /* 0x002fec0003800000 */
.L_x_196:
[----:B------:R-:W1:Y:S01]  /*8e60*/  SYNCS.PHASECHK.TRANS64.TRYWAIT P0, [R9+URZ], R4 ;  /* 0x00000004090075a7 */ /* 0x000e62000800017f */
[----:B------:R-:W-:-:S05]  /*8e70*/  VIADD R0, R0, 0x1 ;  /* 0x0000000100007836 */ /* 0x000fca0000000000 */
[----:B------:R-:W-:-:S04]  /*8e80*/  ISETP.NE.AND P1, PT, R0, 0x5, PT ;  /* 0x000000050000780c */ /* 0x000fc80003f25270 */
[----:B------:R-:W-:Y:S02]  /*8e90*/  SEL R2, RZ, 0x1, P1 ;  /* 0x00000001ff027807 */ /* 0x000fe40000800000 */
[----:B------:R-:W-:Y:S02]  /*8ea0*/  SEL R0, R0, RZ, P1 ;  /* 0x000000ff00007207 */ /* 0x000fe40000800000 */
[----:B------:R-:W-:Y:S01]  /*8eb0*/  LOP3.LUT R2, R7, R2, RZ, 0x3c, !PT ;  /* 0x0000000207027212 */ /* 0x000fe200078e3cff */
[----:B-1----:R-:W-:Y:S06]  /*8ec0*/  @!P0 BRA `(.L_x_185) ;  /* 0x0000000000d88947 */ /* 0x002fec0003800000 */
.L_x_197:
[----:B------:R-:W-:Y:S01]  /*8ed0*/  IMAD R3, R0, 0x8, R3 ;  /* 0x0000000800037824 */ /* 0x000fe200078e0203 */
[----:B------:R-:W-:-:S07]  /*8ee0*/  SHF.L.U32 R0, R2, 0x1f, RZ ;  /* 0x0000001f02007819 */ /* 0x000fce00000006ff */
.L_x_186:
[----:B--2---:R2:W3:Y:S02]  /*8ef0*/  SYNCS.PHASECHK.TRANS64.TRYWAIT P0, [R3+URZ], R0 ;  /* 0x00000000030075a7 */ /* 0x0044e4000800017f */
[----:B---3--:R-:W-:Y:S05]  /*8f00*/  @!P0 NANOSLEEP.SYNCS 0x989680 ;  /* 0x009896800000895d */ /* 0x008fea0003900000 */
[----:B------:R-:W3:Y:S02]  /*8f10*/  @!P0 SYNCS.PHASECHK.TRANS64 P0, [R3+URZ], R0 ;  /* 0x00000000030085a7 */ /* 0x000ee4000800007f */
[----:B---3--:R-:W-:Y:S05]  /*8f20*/  @!P0 BRA `(.L_x_186) ;  /* 0xfffffffc00f08947 */ /* 0x008fea000383ffff */
.L_x_180:
[----:B------:R-:W-:Y:S05]  /*8f30*/  BSYNC B0 ;  /* 0x0000000000007941 */ /* 0x000fea0003800000 */
.L_x_179:
[----:B------:R-:W-:Y:S05]  /*8f40*/  EXIT ;  /* 0x000000000000794d */ /* 0x000fea0003800000 */
.L_x_21:
[----:B----4-:R4:W0:Y:S02]  /*8f50*/  SYNCS.PHASECHK.TRANS64.TRYWAIT P1, [R3+URZ], R0 ;  /* 0x00000000030075a7 */ /* 0x010824000802017f */
[----:B0-----:R-:W-:Y:S05]  /*8f60*/  @!P1 NANOSLEEP.SYNCS 0x989680 ;  /* 0x009896800000995d */ /* 0x001fea0003900000 */
[----:B------:R-:W0:Y:S02]  /*8f70*/  @!P1 SYNCS.PHASECHK.TRANS64 P1, [R3+URZ], R0 ;  /* 0x00000000030095a7 */ /* 0x000e24000802007f */
[----:B0-----:R-:W-:Y:S05]  /*8f80*/  @!P1 BRA `(.L_x_21) ;  /* 0xfffffffc00f09947 */ /* 0x001fea000383ffff */
[----:B------:R-:W-:Y:S05]  /*8f90*/  BRA `(.L_x_20) ;  /* 0xffffff8400687947 */ /* 0x000fea000383ffff */
.L_x_26:
[----:B-1----:R1:W3:Y:S02]  /*8fa0*/  SYNCS.PHASECHK.TRANS64.TRYWAIT P1, [R5+URZ], R4 ;  /* 0x00000004050075a7 */ /* 0x0022e4000802017f */
[----:B---3--:R-:W-:Y:S05]  /*8fb0*/  @!P1 NANOSLEEP.SYNCS 0x989680 ;  /* 0x009896800000995d */ /* 0x008fea0003900000 */
[----:B------:R-:W3:Y:S02]  /*8fc0*/  @!P1 SYNCS.PHASECHK.TRANS64 P1, [R5+URZ], R4 ;  /* 0x00000004050095a7 */ /* 0x000ee4000802007f */
[----:B---3--:R-:W-:Y:S05]  /*8fd0*/  @!P1 BRA `(.L_x_26) ;  /* 0xfffffffc00f09947 */ /* 0x008fea000383ffff */
[----:B------:R-:W-:Y:S05]  /*8fe0*/  BRA `(.L_x_25) ;  /* 0xffffff8800b87947 */ /* 0x000fea000383ffff */
.L_x_167:
[----:B------:R-:W-:Y:S01]  /*8ff0*/  BSSY B1, `(.L_x_187) ;  /* 0x0000006000017945 */ /* 0x000fe20003800000 */
[----:B------:R-:W-:-:S07]  /*9000*/  IMAD.MOV.U32 R15, RZ, RZ, -0x1 ;  /* 0xffffffffff0f7424 */ /* 0x000fce00078e00ff */
[----:B------:R-:W-:Y:S05]  /*9010*/  WARPSYNC.COLLECTIVE R15, `(.L_x_188) ;  /* 0x000000000f0c7348 */ /* 0x000fea0003c00000 */
[----:B------:R-:W-:Y:S02]  /*9020*/  ELECT P6, UR62, PT ;  /* 0x00000000003e782f */ /* 0x000fe400038c0000 */
[----:B------:R-:W-:Y:S01]  /*9030*/  MOV R14, UR62 ;  /* 0x0000003e000e7c02 */ /* 0x000fe20008000f00 */
[----:B------:R-:W-:Y:S10]  /*9040*/  ENDCOLLECTIVE ;  /* 0x000000000000791b */ /* 0x000ff40003800000 */
.L_x_188:
[----:B------:R-:W-:Y:S05]  /*9050*/  BSYNC B1 ;  /* 0x0000000000017941 */ /* 0x000fea0003800000 */
.L_x_187:
[----:B------:R-:W-:Y:S05]  /*9060*/  BRA `(.L_x_189) ;  /* 0xfffffff000147947 */ /* 0x000fea000383ffff */
.L_x_170:
[----:B0-----:R0:W1:Y:S02]  /*9070*/  SYNCS.PHASECHK.TRANS64.TRYWAIT P0, [R14+URZ+0x28], R7 ;  /* 0x000028070e0075a7 */ /* 0x001064000800017f */
[----:B-1----:R-:W-:Y:S05]  /*9080*/  @!P0 NANOSLEEP.SYNCS 0x989680 ;  /* 0x009896800000895d */ /* 0x002fea0003900000 */
[----:B------:R-:W1:Y:S02]  /*9090*/  @!P0 SYNCS.PHASECHK.TRANS64 P0, [R14+URZ+0x28], R7 ;  /* 0x000028070e0085a7 */ /* 0x000e64000800007f */
[----:B-1----:R-:W-:Y:S05]  /*90a0*/  @!P0 BRA `(.L_x_170) ;  /* 0xfffffffc00f08947 */ /* 0x002fea000383ffff */
[----:B------:R-:W-:Y:S05]  /*90b0*/  BRA `(.L_x_190) ;  /* 0xfffffff000507947 */ /* 0x000fea000383ffff */
.L_x_178:
[----:B------:R-:W-:Y:S01]  /*90c0*/  BSSY B0, `(.L_x_191) ;  /* 0x0000006000007945 */ /* 0x000fe20003800000 */
[----:B------:R-:W-:-:S07]  /*90d0*/  IMAD.MOV.U32 R15, RZ, RZ, -0x1 ;  /* 0xffffffffff0f7424 */ /* 0x000fce00078e00ff */
[----:B------:R-:W-:Y:S05]  /*90e0*/  WARPSYNC.COLLECTIVE R15, `(.L_x_192) ;  /* 0x000000000f0c7348 */ /* 0x000fea0003c00000 */
[----:B------:R-:W-:Y:S02]  /*90f0*/  ELECT P6, UR62, PT ;  /* 0x00000000003e782f */ /* 0x000fe400038c0000 */
[----:B------:R-:W-:Y:S01]  /*9100*/  MOV R14, UR62 ;  /* 0x0000003e000e7c02 */ /* 0x000fe20008000f00 */
[----:B------:R-:W-:Y:S10]  /*9110*/  ENDCOLLECTIVE ;  /* 0x000000000000791b */ /* 0x000ff40003800000 */
.L_x_192:
[----:B------:R-:W-:Y:S05]  /*9120*/  BSYNC B0 ;  /* 0x0000000000007941 */ /* 0x000fea0003800000 */
.L_x_191:
[----:B------:R-:W-:Y:S05]  /*9130*/  BRA `(.L_x_193) ;  /* 0xfffffff800ac7947 */ /* 0x000fea000383ffff */
.L_x_182:
[----:B0-----:R0:W1:Y:S02]  /*9140*/  SYNCS.PHASECHK.TRANS64.TRYWAIT P0, [R7+URZ], R2 ;  /* 0x00000002070075a7 */ /* 0x001064000800017f */
[----:B-1----:R-:W-:Y:S05]  /*9150*/  @!P0 NANOSLEEP.SYNCS 0x989680 ;  /* 0x009896800000895d */ /* 0x002fea0003900000 */
[----:B------:R-:W1:Y:S02]  /*9160*/  @!P0 SYNCS.PHASECHK.TRANS64 P0, [R7+URZ], R2 ;  /* 0x00000002070085a7 */ /* 0x000e64000800007f */
[----:B-1----:R-:W-:Y:S05]  /*9170*/  @!P0 BRA `(.L_x_182) ;  /* 0xfffffffc00f08947 */ /* 0x002fea000383ffff */
[----:B------:R-:W-:Y:S05]  /*9180*/  BRA `(.L_x_194) ;  /* 0xfffffff800ec7947 */ /* 0x000fea000383ffff */
.L_x_183:
[----:B0-----:R0:W1:Y:S02]  /*9190*/  SYNCS.PHASECHK.TRANS64.TRYWAIT P0, [R9+URZ], R4 ;  /* 0x00000004090075a7 */ /* 0x001064000800017f */
[----:B-1----:R-:W-:Y:S05]  /*91a0*/  @!P0 NANOSLEEP.SYNCS 0x989680 ;  /* 0x009896800000895d */ /* 0x002fea0003900000 */
[----:B------:R-:W1:Y:S02]  /*91b0*/  @!P0 SYNCS.PHASECHK.TRANS64 P0, [R9+URZ], R4 ;  /* 0x00000004090085a7 */ /* 0x000e64000800007f */
[----:B-1----:R-:W-:Y:S05]  /*91c0*/  @!P0 BRA `(.L_x_183) ;  /* 0xfffffffc00f08947 */ /* 0x002fea000383ffff */
[----:B------:R-:W-:Y:S05]  /*91d0*/  BRA `(.L_x_195) ;  /* 0xfffffff800fc7947 */ /* 0x000fea000383ffff */
.L_x_184:
[----:B0-----:R0:W1:Y:S02]  /*91e0*/  SYNCS.PHASECHK.TRANS64.TRYWAIT P0, [R6+URZ], R5 ;  /* 0x00000005060075a7 */ /* 0x001064000800017f */
[----:B-1----:R-:W-:Y:S05]  /*91f0*/  @!P0 NANOSLEEP.SYNCS 0x989680 ;  /* 0x009896800000895d */ /* 0x002fea0003900000 */
[----:B------:R-:W1:Y:S02]  /*9200*/  @!P0 SYNCS.PHASECHK.TRANS64 P0, [R6+URZ], R5 ;  /* 0x00000005060085a7 */ /* 0x000e64000800007f */
[----:B-1----:R-:W-:Y:S05]  /*9210*/  @!P0 BRA `(.L_x_184) ;  /* 0xfffffffc00f08947 */ /* 0x002fea000383ffff */
[----:B------:R-:W-:Y:S05]  /*9220*/  BRA `(.L_x_196) ;  /* 0xfffffffc000c7947 */ /* 0x000fea000383ffff */
.L_x_185:
[----:B-1----:R1:W2:Y:S02]  /*9230*/  SYNCS.PHASECHK.TRANS64.TRYWAIT P0, [R9+URZ], R4 ;  /* 0x00000004090075a7 */ /* 0x0022a4000800017f */
[----:B--2---:R-:W-:Y:S05]  /*9240*/  @!P0 NANOSLEEP.SYNCS 0x989680 ;  /* 0x009896800000895d */ /* 0x004fea0003900000 */
[----:B------:R-:W2:Y:S02]  /*9250*/  @!P0 SYNCS.PHASECHK.TRANS64 P0, [R9+URZ], R4 ;  /* 0x00000004090085a7 */ /* 0x000ea4000800007f */
[----:B--2---:R-:W-:Y:S05]  /*9260*/  @!P0 BRA `(.L_x_185) ;  /* 0xfffffffc00f08947 */ /* 0x004fea000383ffff */
[----:B------:R-:W-:Y:S05]  /*9270*/  BRA `(.L_x_197) ;  /* 0xfffffffc00147947 */ /* 0x000fea000383ffff */
.L_x_198:
[----:B------:R-:W-:-:S00]  /*9280*/  BRA `(.L_x_198) ;  /* 0xfffffffc00fc7947 */ /* 0x000fc0000383ffff */
[----:B------:R-:W-:-:S00]  /*9290*/  NOP ;  /* 0x0000000000007918 */ /* 0x000fc00000000000 */
        /* <DEDUP_REMOVED lines=14> */
.L_x_199:


//--------------------- .nv.global.init           --------------------------
	.section	.nv.global.init,"aw",@progbits
.nv.global.init:
	.type		$str$22,@object
	.size		$str$22,($str$23 - $str$22)
$str$22:
        /*0000*/ 	.byte	0x6b, 0x5f, 0x74, 0x69, 0x6c, 0x65, 0x5f, 0x63, 0x6f, 0x75, 0x6e, 0x74, 0x20, 0x3e, 0x3d, 0x20
        /*0010*/ 	.byte	0x31, 0x00
	.type		$str$23,@object
	.size		$str$23,(__unnamed_1 - $str$23)
$str$23:
        /*0012*/ 	.byte	0x2f, 0x74, 0x6d, 0x70, 0x2f, 0x63, 0x75, 0x74, 0x6c, 0x61, 0x73, 0x73, 0x5f, 0x73, 0x77, 0x65
        /*0022*/ 	.byte	0x65, 0x70, 0x5f, 0x73, 0x72, 0x63, 0x2f, 0x69, 0x6e, 0x63, 0x6c, 0x75, 0x64, 0x65, 0x2f, 0x63
        /*0032*/ 	.byte	0x75, 0x74, 0x6c, 0x61, 0x73, 0x73, 0x2f, 0x67, 0x65, 0x6d, 0x6d, 0x2f, 0x63, 0x6f, 0x6c, 0x6c
        /*0042*/ 	.byte	0x65, 0x63, 0x74, 0x69, 0x76, 0x65, 0x2f, 0x73, 0x6d, 0x39, 0x30, 0x5f, 0x6d, 0x6d, 0x61, 0x5f
        /*0052*/ 	.byte	0x74, 0x6d, 0x61, 0x5f, 0x67, 0x6d, 0x6d, 0x61, 0x5f, 0x73, 0x73, 0x5f, 0x77, 0x61, 0x72, 0x70
        /*0062*/ 	.byte	0x73, 0x70, 0x65, 0x63, 0x69, 0x61, 0x6c, 0x69, 0x7a, 0x65, 0x64, 0x2e, 0x68, 0x70, 0x70, 0x00
	.type		__unnamed_1,@object
	.size		__unnamed_1,(.L_0 - __unnamed_1)
__unnamed_1:
        /*0072*/ 	.byte	0x76, 0x6f, 0x69, 0x64, 0x20, 0x63, 0x75, 0x74, 0x6c, 0x61, 0x73, 0x73, 0x3a, 0x3a, 0x67, 0x65
        /* <DEDUP_REMOVED lines=180> */
        /*0bc2*/ 	.byte	0x65, 0x3a, 0x3a, 0x69, 0x64, 0x65, 0x6e, 0x74, 0x69, 0x74, 0x79, 0x5d, 0x00
.L_0:


//--------------------- .nv.shared._ZN7cutlass13device_kernelINS_4gemm6kernel13GemmUniversalIN4cute5tupleIJiiiiEEENS1_10collective13CollectiveMmaINS1_34MainloopSm90TmaGmmaWarpSpecializedILi5ENS5_IJNS4_1CILi2EEESB_NSA_ILi1EEEEEENS1_35KernelTmaWarpSpecializedCooperativeEEENS5_IJNSA_ILi256EEENSA_ILi64EEESH_EEENS_6half_tENS5_IJlSC_lEEESJ_SK_NS4_8TiledMMAINS4_8MMA_AtomIJNS4_4SM904GMMA25MMA_64x64x16_F32F16F16_SSILNSO_5MajorE0ELSQ_0ELNSO_7ScaleInE1ELSR_1EEEEEENS4_6LayoutINS5_IJSB_SC_SC_EEENS5_IJSC_NSA_ILi0EEESW_EEEEENS5_IJNS4_10UnderscoreESZ_SZ_EEEEENS4_23SM90_TMA_LOAD_MULTICASTENS4_14ComposedLayoutINS4_7SwizzleILi3ELi4ELi3EEENS4_18smem_ptr_flag_bitsILi16EEENSU_INS5_IJNSA_ILi8EEESH_EEENS5_IJSH_SC_EEEEEEEvNS4_8identityES12_S1C_vS1D_EENS_8epilogue10collective6detail29Sm90TmaWarpSpecializedAdapterINS1G_15DefaultEpilogueISJ_SK_SK_NS1F_6thread17LinearCombinationISJ_Li1EffLNS1K_9ScaleType4KindE0ELNS_15FloatRoundStyleE2ESJ_EENS1_15EpilogueDefaultEEEEEvvEEEEvNT_6ParamsE --------------------------
	.section	.nv.shared._ZN7cutlass13device_kernelINS_4gemm6kernel13GemmUniversalIN4cute5tupleIJiiiiEEENS1_10collective13CollectiveMmaINS1_34MainloopSm90TmaGmmaWarpSpecializedILi5ENS5_IJNS4_1CILi2EEESB_NSA_ILi1EEEEEENS1_35KernelTmaWarpSpecializedCooperativeEEENS5_IJNSA_ILi256EEENSA_ILi64EEESH_EEENS_6half_tENS5_IJlSC_lEEESJ_SK_NS4_8TiledMMAINS4_8MMA_AtomIJNS4_4SM904GMMA25MMA_64x64x16_F32F16F16_SSILNSO_5MajorE0ELSQ_0ELNSO_7ScaleInE1ELSR_1EEEEEENS4_6LayoutINS5_IJSB_SC_SC_EEENS5_IJSC_NSA_ILi0EEESW_EEEEENS5_IJNS4_10UnderscoreESZ_SZ_EEEEENS4_23SM90_TMA_LOAD_MULTICASTENS4_14ComposedLayoutINS4_7SwizzleILi3ELi4ELi3EEENS4_18smem_ptr_flag_bitsILi16EEENSU_INS5_IJNSA_ILi8EEESH_EEENS5_IJSH_SC_EEEEEEEvNS4_8identityES12_S1C_vS1D_EENS_8epilogue10collective6detail29Sm90TmaWarpSpecializedAdapterINS1G_15DefaultEpilogueISJ_SK_SK_NS1F_6thread17LinearCombinationISJ_Li1EffLNS1K_9ScaleType4KindE0ELNS_15FloatRoundStyleE2ESJ_EENS1_15EpilogueDefaultEEEEEvvEEEEvNT_6ParamsE,"aw",@nobits
	.sectionflags	@""
	.align	16
	.zero		1024


//--------------------- .nv.shared.reserved.0     --------------------------
	.section	.nv.shared.reserved.0,"aw",@nobits
	.weak		__nv_reservedSMEM_offset_0_alias
	.size		__nv_reservedSMEM_offset_0_alias, 0, 0
	.other		__nv_reservedSMEM_offset_0_alias,@"STO_CUDA_RESERVED_SHARED STV_DEFAULT"
__nv_reservedSMEM_offset_0_alias:
	.zero		0


//--------------------- .nv.global                --------------------------
	.section	.nv.global,"aw",@nobits
.nv.global:
	.type		_ZN40_INTERNAL_043c9b2a_4_k_cu_212c2a46_332254cute1_E,@object
	.size		_ZN40_INTERNAL_043c9b2a_4_k_cu_212c2a46_332254cute1_E,(_ZN40_INTERNAL_043c9b2a_4_k_cu_212c2a46_332254cuda3std3__45__cpo6cbeginE - _ZN40_INTERNAL_043c9b2a_4_k_cu_212c2a46_332254cute1_E)
_ZN40_INTERNAL_043c9b2a_4_k_cu_212c2a46_332254cute1_E:
	.zero		1
	.type		_ZN40_INTERNAL_043c9b2a_4_k_cu_212c2a46_332254cuda3std3__45__cpo6cbeginE,@object
	.size		_ZN40_INTERNAL_043c9b2a_4_k_cu_212c2a46_332254cuda3std3__45__cpo6cbeginE,(_ZN40_INTERNAL_043c9b2a_4_k_cu_212c2a46_332254cuda3std3__48in_placeE - _ZN40_INTERNAL_043c9b2a_4_k_cu_212c2a46_332254cuda3std3__45__cpo6cbeginE)
_ZN40_INTERNAL_043c9b2a_4_k_cu_212c2a46_332254cuda3std3__45__cpo6cbeginE:
	.zero		1
	.type		_ZN40_INTERNAL_043c9b2a_4_k_cu_212c2a46_332254cuda3std3__48in_placeE,@object
	.size		_ZN40_INTERNAL_043c9b2a_4_k_cu_212c2a46_332254cuda3std3__48in_placeE,(_ZN40_INTERNAL_043c9b2a_4_k_cu_212c2a46_332254cuda3std6ranges3__45__cpo9iter_moveE - _ZN40_INTERNAL_043c9b2a_4_k_cu_212c2a46_332254cuda3std3__48in_placeE)
_ZN40_INTERNAL_043c9b2a_4_k_cu_212c2a46_332254cuda3std3__48in_placeE:
	.zero		1
	.type		_ZN40_INTERNAL_043c9b2a_4_k_cu_212c2a46_332254cuda3std6ranges3__45__cpo9iter_moveE,@object
	.size		_ZN40_INTERNAL_043c9b2a_4_k_cu_212c2a46_332254cuda3std6ranges3__45__cpo9iter_moveE,(_ZN40_INTERNAL_043c9b2a_4_k_cu_212c2a46_332254cuda3std3__45__cpo5beginE - _ZN40_INTERNAL_043c9b2a_4_k_cu_212c2a46_332254cuda3std6ranges3__45__cpo9iter_moveE)
_ZN40_INTERNAL_043c9b2a_4_k_cu_212c2a46_332254cuda3std6ranges3__45__cpo9iter_moveE:
	.zero		1
	.type		_ZN40_INTERNAL_043c9b2a_4_k_cu_212c2a46_332254cuda3std3__45__cpo5beginE,@object
	.size		_ZN40_INTERNAL_043c9b2a_4_k_cu_212c2a46_332254cuda3std3__45__cpo5beginE,(_ZN40_INTERNAL_043c9b2a_4_k_cu_212c2a46_332254cuda3std3__442_GLOBAL__N__043c9b2a_4_k_cu_212c2a46_332256ignoreE - _ZN40_INTERNAL_043c9b2a_4_k_cu_212c2a46_332254cuda3std3__45__cpo5beginE)
_ZN40_INTERNAL_043c9b2a_4_k_cu_212c2a46_332254cuda3std3__45__cpo5beginE:
	.zero		1
	.type		_ZN40_INTERNAL_043c9b2a_4_k_cu_212c2a46_332254cuda3std3__442_GLOBAL__N__043c9b2a_4_k_cu_212c2a46_332256ignoreE,@object
	.size		_ZN40_INTERNAL_043c9b2a_4_k_cu_212c2a46_332254cuda3std3__442_GLOBAL__N__043c9b2a_4_k_cu_212c2a46_332256ignoreE,(_ZN40_INTERNAL_043c9b2a_4_k_cu_212c2a46_332254cute7productE - _ZN40_INTERNAL_043c9b2a_4_k_cu_212c2a46_332254cuda3std3__442_GLOBAL__N__043c9b2a_4_k_cu_212c2a46_332256ignoreE)
_ZN40_INTERNAL_043c9b2a_4_k_cu_212c2a46_332254cuda3std3__442_GLOBAL__N__043c9b2a_4_k_cu_212c2a46_332256ignoreE:
	.zero		1
	.type		_ZN40_INTERNAL_043c9b2a_4_k_cu_212c2a46_332254cute7productE,@object
	.size		_ZN40_INTERNAL_043c9b2a_4_k_cu_212c2a46_332254cute7productE,(_ZN40_INTERNAL_043c9b2a_4_k_cu_212c2a46_332254cuda3std3__45__cpo3endE - _ZN40_INTERNAL_043c9b2a_4_k_cu_212c2a46_332254cute7productE)
_ZN40_INTERNAL_043c9b2a_4_k_cu_212c2a46_332254cute7productE:
	.zero		1
	.type		_ZN40_INTERNAL_043c9b2a_4_k_cu_212c2a46_332254cuda3std3__45__cpo3endE,@object
	.size		_ZN40_INTERNAL_043c9b2a_4_k_cu_212c2a46_332254cuda3std3__45__cpo3endE,(_ZN40_INTERNAL_043c9b2a_4_k_cu_212c2a46_332254cuda3std3__419piecewise_constructE - _ZN40_INTERNAL_043c9b2a_4_k_cu_212c2a46_332254cuda3std3__45__cpo3endE)
_ZN40_INTERNAL_043c9b2a_4_k_cu_212c2a46_332254cuda3std3__45__cpo3endE:
	.zero		1
	.type		_ZN40_INTERNAL_043c9b2a_4_k_cu_212c2a46_332254cuda3std3__419piecewise_constructE,@object
	.size		_ZN40_INTERNAL_043c9b2a_4_k_cu_212c2a46_332254cuda3std3__419piecewise_constructE,(_ZN40_INTERNAL_043c9b2a_4_k_cu_212c2a46_332254cuda3std3__45__cpo4cendE - _ZN40_INTERNAL_043c9b2a_4_k_cu_212c2a46_332254cuda3std3__419piecewise_constructE)
_ZN40_INTERNAL_043c9b2a_4_k_cu_212c2a46_332254cuda3std3__419piecewise_constructE:
	.zero		1
	.type		_ZN40_INTERNAL_043c9b2a_4_k_cu_212c2a46_332254cuda3std3__45__cpo4cendE,@object
	.size		_ZN40_INTERNAL_043c9b2a_4_k_cu_212c2a46_332254cuda3std3__45__cpo4cendE,(_ZN40_INTERNAL_043c9b2a_4_k_cu_212c2a46_332254cuda3std6ranges3__45__cpo4swapE - _ZN40_INTERNAL_043c9b2a_4_k_cu_212c2a46_332254cuda3std3__45__cpo4cendE)
_ZN40_INTERNAL_043c9b2a_4_k_cu_212c2a46_332254cuda3std3__45__cpo4cendE:
	.zero		1
	.type		_ZN40_INTERNAL_043c9b2a_4_k_cu_212c2a46_332254cuda3std6ranges3__45__cpo4swapE,@object
	.size		_ZN40_INTERNAL_043c9b2a_4_k_cu_212c2a46_332254cuda3std6ranges3__45__cpo4swapE,(.L_8 - _ZN40_INTERNAL_043c9b2a_4_k_cu_212c2a46_332254cuda3std6ranges3__45__cpo4swapE)
_ZN40_INTERNAL_043c9b2a_4_k_cu_212c2a46_332254cuda3std6ranges3__45__cpo4swapE:
	.zero		1
.L_8:


//--------------------- .nv.constant0._ZN7cutlass13device_kernelINS_4gemm6kernel13GemmUniversalIN4cute5tupleIJiiiiEEENS1_10collective13CollectiveMmaINS1_34MainloopSm90TmaGmmaWarpSpecializedILi5ENS5_IJNS4_1CILi2EEESB_NSA_ILi1EEEEEENS1_35KernelTmaWarpSpecializedCooperativeEEENS5_IJNSA_ILi256EEENSA_ILi64EEESH_EEENS_6half_tENS5_IJlSC_lEEESJ_SK_NS4_8TiledMMAINS4_8MMA_AtomIJNS4_4SM904GMMA25MMA_64x64x16_F32F16F16_SSILNSO_5MajorE0ELSQ_0ELNSO_7ScaleInE1ELSR_1EEEEEENS4_6LayoutINS5_IJSB_SC_SC_EEENS5_IJSC_NSA_ILi0EEESW_EEEEENS5_IJNS4_10UnderscoreESZ_SZ_EEEEENS4_23SM90_TMA_LOAD_MULTICASTENS4_14ComposedLayoutINS4_7SwizzleILi3ELi4ELi3EEENS4_18smem_ptr_flag_bitsILi16EEENSU_INS5_IJNSA_ILi8EEESH_EEENS5_IJSH_SC_EEEEEEEvNS4_8identityES12_S1C_vS1D_EENS_8epilogue10collective6detail29Sm90TmaWarpSpecializedAdapterINS1G_15DefaultEpilogueISJ_SK_SK_NS1F_6thread17LinearCombinationISJ_Li1EffLNS1K_9ScaleType4KindE0ELNS_15FloatRoundStyleE2ESJ_EENS1_15EpilogueDefaultEEEEEvvEEEEvNT_6ParamsE --------------------------
	.section	.nv.constant0._ZN7cutlass13device_kernelINS_4gemm6kernel13GemmUniversalIN4cute5tupleIJiiiiEEENS1_10collective13CollectiveMmaINS1_34MainloopSm90TmaGmmaWarpSpecializedILi5ENS5_IJNS4_1CILi2EEESB_NSA_ILi1EEEEEENS1_35KernelTmaWarpSpecializedCooperativeEEENS5_IJNSA_ILi256EEENSA_ILi64EEESH_EEENS_6half_tENS5_IJlSC_lEEESJ_SK_NS4_8TiledMMAINS4_8MMA_AtomIJNS4_4SM904GMMA25MMA_64x64x16_F32F16F16_SSILNSO_5MajorE0ELSQ_0ELNSO_7ScaleInE1ELSR_1EEEEEENS4_6LayoutINS5_IJSB_SC_SC_EEENS5_IJSC_NSA_ILi0EEESW_EEEEENS5_IJNS4_10UnderscoreESZ_SZ_EEEEENS4_23SM90_TMA_LOAD_MULTICASTENS4_14ComposedLayoutINS4_7SwizzleILi3ELi4ELi3EEENS4_18smem_ptr_flag_bitsILi16EEENSU_INS5_IJNSA_ILi8EEESH_EEENS5_IJSH_SC_EEEEEEEvNS4_8identityES12_S1C_vS1D_EENS_8epilogue10collective6detail29Sm90TmaWarpSpecializedAdapterINS1G_15DefaultEpilogueISJ_SK_SK_NS1F_6thread17LinearCombinationISJ_Li1EffLNS1K_9ScaleType4KindE0ELNS_15FloatRoundStyleE2ESJ_EENS1_15EpilogueDefaultEEEEEvvEEEEvNT_6ParamsE,"a",@progbits
	.sectionflags	@""
	.align	4
.nv.constant0._ZN7cutlass13device_kernelINS_4gemm6kernel13GemmUniversalIN4cute5tupleIJiiiiEEENS1_10collective13CollectiveMmaINS1_34MainloopSm90TmaGmmaWarpSpecializedILi5ENS5_IJNS4_1CILi2EEESB_NSA_ILi1EEEEEENS1_35KernelTmaWarpSpecializedCooperativeEEENS5_IJNSA_ILi256EEENSA_ILi64EEESH_EEENS_6half_tENS5_IJlSC_lEEESJ_SK_NS4_8TiledMMAINS4_8MMA_AtomIJNS4_4SM904GMMA25MMA_64x64x16_F32F16F16_SSILNSO_5MajorE0ELSQ_0ELNSO_7ScaleInE1ELSR_1EEEEEENS4_6LayoutINS5_IJSB_SC_SC_EEENS5_IJSC_NSA_ILi0EEESW_EEEEENS5_IJNS4_10UnderscoreESZ_SZ_EEEEENS4_23SM90_TMA_LOAD_MULTICASTENS4_14ComposedLayoutINS4_7SwizzleILi3ELi4ELi3EEENS4_18smem_ptr_flag_bitsILi16EEENSU_INS5_IJNSA_ILi8EEESH_EEENS5_IJSH_SC_EEEEEEEvNS4_8identityES12_S1C_vS1D_EENS_8epilogue10collective6detail29Sm90TmaWarpSpecializedAdapterINS1G_15DefaultEpilogueISJ_SK_SK_NS1F_6thread17LinearCombinationISJ_Li1EffLNS1K_9ScaleType4KindE0ELNS_15FloatRoundStyleE2ESJ_EENS1_15EpilogueDefaultEEEEEvvEEEEvNT_6ParamsE:
	.zero		1664


//--------------------- SYMBOLS --------------------------

	.type		.nv.reservedSmem.offset0,@object
	.size		.nv.reservedSmem.offset0,0x4
	.type		__assertfail,@function
